//
// Generated by NVIDIA NVVM Compiler
//
// Compiler Build ID: CL-36424714
// Cuda compilation tools, release 13.0, V13.0.88
// Based on NVVM 20.0.0
//

.version 9.0
.target sm_100
.address_size 64

	// .globl	remove_outliers_optimized
.extern .shared .align 16 .b8 sharedData[];
.extern .shared .align 16 .b8 sharedDescriptors[];
.extern .shared .align 16 .b8 shared_input[];
.extern .shared .align 16 .b8 sharedPhoto[];

.visible .entry remove_outliers_optimized(
	.param .u64 .ptr .align 1 remove_outliers_optimized_param_0,
	.param .u64 .ptr .align 1 remove_outliers_optimized_param_1,
	.param .u32 remove_outliers_optimized_param_2,
	.param .u32 remove_outliers_optimized_param_3,
	.param .f32 remove_outliers_optimized_param_4
)
{
	.reg .pred 	%p<16>;
	.reg .b32 	%r<23>;
	.reg .b32 	%f<15>;
	.reg .b64 	%rd<15>;

	ld.param.u64 	%rd6, [remove_outliers_optimized_param_0];
	ld.param.u64 	%rd7, [remove_outliers_optimized_param_1];
	ld.param.u32 	%r7, [remove_outliers_optimized_param_2];
	ld.param.u32 	%r9, [remove_outliers_optimized_param_3];
	ld.param.f32 	%f1, [remove_outliers_optimized_param_4];
	cvta.to.global.u64 	%rd1, %rd7;
	mov.u32 	%r10, %ctaid.x;
	mov.u32 	%r11, %ntid.x;
	mov.u32 	%r12, %tid.x;
	mad.lo.s32 	%r1, %r10, %r11, %r12;
	mov.u32 	%r13, %ctaid.y;
	mov.u32 	%r14, %ntid.y;
	mov.u32 	%r15, %tid.y;
	mad.lo.s32 	%r16, %r13, %r14, %r15;
	setp.ge.s32 	%p1, %r1, %r7;
	setp.ge.s32 	%p2, %r16, %r9;
	or.pred  	%p3, %p1, %p2;
	@%p3 bra 	$L__BB0_8;
	cvta.to.global.u64 	%rd8, %rd6;
	mad.lo.s32 	%r17, %r7, %r16, %r1;
	mul.lo.s32 	%r3, %r9, %r7;
	mul.wide.s32 	%rd9, %r17, 4;
	add.s64 	%rd2, %rd8, %rd9;
	mul.wide.s32 	%rd3, %r3, 4;
	add.s64 	%rd4, %rd2, %rd3;
	add.s64 	%rd5, %rd4, %rd3;
	ld.global.f32 	%f2, [%rd5];
	setp.lt.f32 	%p4, %f2, 0f3F000000;
	@%p4 bra 	$L__BB0_8;
	ld.global.f32 	%f3, [%rd4];
	ld.global.f32 	%f4, [%rd2];
	cvt.rmi.s32.f32 	%r4, %f4;
	cvt.rmi.s32.f32 	%r5, %f3;
	setp.lt.s32 	%p5, %r4, 0;
	setp.ge.s32 	%p6, %r4, %r7;
	or.pred  	%p7, %p5, %p6;
	setp.lt.s32 	%p8, %r5, 0;
	setp.ge.s32 	%p9, %r5, %r9;
	or.pred  	%p10, %p8, %p9;
	or.pred  	%p12, %p7, %p10;
	not.pred 	%p13, %p12;
	@%p13 bra 	$L__BB0_4;
	mov.b32 	%r22, 0;
	st.global.u32 	[%rd5], %r22;
	bra.uni 	$L__BB0_8;
$L__BB0_4:
	mad.lo.s32 	%r6, %r5, %r7, %r4;
	shl.b32 	%r18, %r3, 1;
	add.s32 	%r19, %r6, %r18;
	mul.wide.s32 	%rd10, %r19, 4;
	add.s64 	%rd11, %rd1, %rd10;
	ld.global.f32 	%f5, [%rd11];
	setp.geu.f32 	%p14, %f5, 0f3F000000;
	@%p14 bra 	$L__BB0_6;
	mov.b32 	%r21, 0;
	st.global.u32 	[%rd5], %r21;
	bra.uni 	$L__BB0_8;
$L__BB0_6:
	mul.wide.s32 	%rd12, %r6, 4;
	add.s64 	%rd13, %rd1, %rd12;
	ld.global.f32 	%f6, [%rd13];
	add.s64 	%rd14, %rd13, %rd3;
	ld.global.f32 	%f7, [%rd14];
	cvt.rn.f32.s32 	%f8, %r1;
	sub.f32 	%f9, %f6, %f8;
	cvt.rn.f32.u32 	%f10, %r16;
	sub.f32 	%f11, %f7, %f10;
	mul.f32 	%f12, %f11, %f11;
	fma.rn.f32 	%f13, %f9, %f9, %f12;
	sqrt.rn.f32 	%f14, %f13;
	setp.leu.f32 	%p15, %f14, %f1;
	@%p15 bra 	$L__BB0_8;
	mov.b32 	%r20, 0;
	st.global.u32 	[%rd5], %r20;
$L__BB0_8:
	ret;

}
	// .globl	smooth_grid_points_optimized
.visible .entry smooth_grid_points_optimized(
	.param .u64 .ptr .align 1 smooth_grid_points_optimized_param_0,
	.param .u64 .ptr .align 1 smooth_grid_points_optimized_param_1,
	.param .u32 smooth_grid_points_optimized_param_2,
	.param .u32 smooth_grid_points_optimized_param_3
)
{
	.reg .pred 	%p<27>;
	.reg .b32 	%r<95>;
	.reg .b32 	%f<45>;
	.reg .b64 	%rd<30>;

	ld.param.u64 	%rd4, [smooth_grid_points_optimized_param_0];
	ld.param.u64 	%rd5, [smooth_grid_points_optimized_param_1];
	ld.param.u32 	%r42, [smooth_grid_points_optimized_param_2];
	ld.param.u32 	%r43, [smooth_grid_points_optimized_param_3];
	cvta.to.global.u64 	%rd1, %rd4;
	cvta.to.global.u64 	%rd2, %rd5;
	mov.u32 	%r1, %ntid.x;
	mov.u32 	%r2, %ntid.y;
	add.s32 	%r3, %r1, 2;
	add.s32 	%r44, %r2, 2;
	mul.lo.s32 	%r4, %r3, %r44;
	mov.u32 	%r45, %ctaid.x;
	mul.lo.s32 	%r5, %r45, %r1;
	mov.u32 	%r46, %ctaid.y;
	mul.lo.s32 	%r6, %r46, %r2;
	mov.u32 	%r7, %tid.x;
	mov.u32 	%r8, %tid.y;
	mul.lo.s32 	%r9, %r43, %r42;
	setp.ge.u32 	%p3, %r8, %r44;
	@%p3 bra 	$L__BB1_9;
	add.s32 	%r10, %r7, %r5;
	mul.wide.s32 	%rd6, %r9, 8;
	add.s64 	%rd3, %rd1, %rd6;
	mul.wide.s32 	%rd9, %r9, 4;
	mov.u32 	%r88, %r8;
$L__BB1_2:
	setp.ge.u32 	%p4, %r7, %r3;
	@%p4 bra 	$L__BB1_8;
	shl.b32 	%r47, %r7, 2;
	mov.u32 	%r48, sharedData;
	add.s32 	%r91, %r48, %r47;
	sub.s32 	%r92, %r7, %r1;
	add.s32 	%r49, %r6, %r88;
	add.s32 	%r50, %r49, -1;
	setp.gt.s32 	%p5, %r50, -1;
	setp.lt.s32 	%p6, %r50, %r43;
	and.pred  	%p1, %p5, %p6;
	shl.b32 	%r51, %r88, 2;
	shl.b32 	%r52, %r2, 3;
	add.s32 	%r53, %r52, %r51;
	add.s32 	%r54, %r53, 16;
	mul.lo.s32 	%r14, %r3, %r54;
	shl.b32 	%r55, %r2, 2;
	add.s32 	%r56, %r55, %r51;
	add.s32 	%r57, %r56, 8;
	mul.lo.s32 	%r15, %r3, %r57;
	mul.lo.s32 	%r58, %r3, %r88;
	shl.b32 	%r16, %r58, 2;
	mad.lo.s32 	%r59, %r50, %r42, %r10;
	add.s32 	%r89, %r59, -1;
	mov.u32 	%r90, %r10;
$L__BB1_4:
	add.s32 	%r60, %r90, -1;
	setp.gt.s32 	%p7, %r60, -1;
	setp.lt.s32 	%p8, %r60, %r42;
	and.pred  	%p9, %p7, %p8;
	and.pred  	%p10, %p9, %p1;
	not.pred 	%p11, %p10;
	@%p11 bra 	$L__BB1_6;
	mul.wide.s32 	%rd7, %r89, 4;
	add.s64 	%rd8, %rd1, %rd7;
	ld.global.f32 	%f14, [%rd8];
	add.s32 	%r64, %r91, %r16;
	st.shared.f32 	[%r64], %f14;
	add.s64 	%rd10, %rd8, %rd9;
	ld.global.f32 	%f15, [%rd10];
	add.s32 	%r65, %r91, %r15;
	st.shared.f32 	[%r65], %f15;
	add.s64 	%rd11, %rd3, %rd7;
	ld.global.f32 	%f40, [%rd11];
	bra.uni 	$L__BB1_7;
$L__BB1_6:
	add.s32 	%r61, %r91, %r16;
	mov.b32 	%r62, 0;
	st.shared.u32 	[%r61], %r62;
	add.s32 	%r63, %r91, %r15;
	st.shared.u32 	[%r63], %r62;
	mov.f32 	%f40, 0f00000000;
$L__BB1_7:
	add.s32 	%r66, %r91, %r14;
	st.shared.f32 	[%r66], %f40;
	add.s32 	%r92, %r92, %r1;
	shl.b32 	%r67, %r1, 2;
	add.s32 	%r91, %r91, %r67;
	add.s32 	%r90, %r90, %r1;
	add.s32 	%r89, %r89, %r1;
	setp.lt.u32 	%p12, %r92, 2;
	@%p12 bra 	$L__BB1_4;
$L__BB1_8:
	add.s32 	%r26, %r88, %r2;
	setp.lt.u32 	%p13, %r88, 2;
	mov.u32 	%r88, %r26;
	@%p13 bra 	$L__BB1_2;
$L__BB1_9:
	bar.sync 	0;
	add.s32 	%r27, %r5, %r7;
	add.s32 	%r28, %r6, %r8;
	setp.ge.s32 	%p14, %r27, %r42;
	setp.ge.s32 	%p15, %r28, %r43;
	or.pred  	%p16, %p14, %p15;
	@%p16 bra 	$L__BB1_21;
	shl.b32 	%r69, %r4, 2;
	mov.u32 	%r70, sharedData;
	add.s32 	%r29, %r70, %r69;
	add.s32 	%r30, %r29, %r69;
	mad.lo.s32 	%r31, %r42, %r28, %r27;
	mad.lo.s32 	%r71, %r3, %r8, %r3;
	add.s32 	%r32, %r7, %r71;
	shl.b32 	%r72, %r32, 2;
	add.s32 	%r33, %r30, %r72;
	ld.shared.f32 	%f16, [%r33+4];
	shl.b32 	%r73, %r9, 1;
	add.s32 	%r74, %r73, %r31;
	mul.wide.s32 	%rd12, %r74, 4;
	add.s64 	%rd13, %rd2, %rd12;
	st.global.f32 	[%rd13], %f16;
	setp.geu.f32 	%p17, %f16, 0f3F000000;
	@%p17 bra 	$L__BB1_12;
	mul.wide.s32 	%rd24, %r31, 4;
	add.s64 	%rd25, %rd1, %rd24;
	ld.global.f32 	%f38, [%rd25];
	add.s64 	%rd26, %rd2, %rd24;
	st.global.f32 	[%rd26], %f38;
	mul.wide.s32 	%rd27, %r9, 4;
	add.s64 	%rd28, %rd25, %rd27;
	ld.global.f32 	%f39, [%rd28];
	add.s64 	%rd29, %rd26, %rd27;
	st.global.f32 	[%rd29], %f39;
	bra.uni 	$L__BB1_21;
$L__BB1_12:
	sub.s32 	%r34, %r32, %r3;
	add.s32 	%r35, %r70, %r72;
	ld.shared.f32 	%f41, [%r35+4];
	add.s32 	%r36, %r29, %r72;
	ld.shared.f32 	%f42, [%r36+4];
	ld.shared.f32 	%f17, [%r33];
	setp.leu.f32 	%p19, %f17, 0f3F000000;
	mov.pred 	%p26, 0;
	mov.b32 	%r93, 1;
	@%p19 bra 	$L__BB1_15;
	ld.shared.f32 	%f18, [%r33+8];
	setp.leu.f32 	%p21, %f18, 0f3F000000;
	@%p21 bra 	$L__BB1_15;
	ld.shared.f32 	%f19, [%r35];
	ld.shared.f32 	%f20, [%r35+8];
	add.f32 	%f21, %f19, %f20;
	add.f32 	%f41, %f41, %f21;
	ld.shared.f32 	%f22, [%r36];
	ld.shared.f32 	%f23, [%r36+8];
	add.f32 	%f24, %f22, %f23;
	add.f32 	%f42, %f42, %f24;
	mov.pred 	%p26, -1;
	mov.b32 	%r93, 3;
$L__BB1_15:
	shl.b32 	%r80, %r34, 2;
	add.s32 	%r38, %r30, %r80;
	ld.shared.f32 	%f25, [%r38+4];
	setp.leu.f32 	%p23, %f25, 0f3F000000;
	@%p23 bra 	$L__BB1_18;
	shl.b32 	%r39, %r3, 3;
	add.s32 	%r81, %r38, %r39;
	ld.shared.f32 	%f26, [%r81+4];
	setp.leu.f32 	%p24, %f26, 0f3F000000;
	@%p24 bra 	$L__BB1_18;
	add.s32 	%r84, %r70, %r80;
	ld.shared.f32 	%f29, [%r84+4];
	add.s32 	%r85, %r84, %r39;
	ld.shared.f32 	%f30, [%r85+4];
	add.f32 	%f31, %f29, %f30;
	add.f32 	%f41, %f41, %f31;
	add.s32 	%r86, %r29, %r80;
	ld.shared.f32 	%f32, [%r86+4];
	add.s32 	%r87, %r86, %r39;
	ld.shared.f32 	%f33, [%r87+4];
	add.f32 	%f34, %f32, %f33;
	add.f32 	%f42, %f42, %f34;
	add.s32 	%r93, %r93, 2;
	bra.uni 	$L__BB1_19;
$L__BB1_18:
	not.pred 	%p25, %p26;
	@%p25 bra 	$L__BB1_20;
$L__BB1_19:
	cvt.rn.f32.u32 	%f35, %r93;
	div.rn.f32 	%f36, %f41, %f35;
	mul.wide.s32 	%rd20, %r31, 4;
	add.s64 	%rd21, %rd2, %rd20;
	st.global.f32 	[%rd21], %f36;
	div.rn.f32 	%f37, %f42, %f35;
	mul.wide.s32 	%rd22, %r9, 4;
	add.s64 	%rd23, %rd21, %rd22;
	st.global.f32 	[%rd23], %f37;
	bra.uni 	$L__BB1_21;
$L__BB1_20:
	mul.wide.s32 	%rd14, %r31, 4;
	add.s64 	%rd15, %rd1, %rd14;
	ld.global.f32 	%f27, [%rd15];
	add.s64 	%rd16, %rd2, %rd14;
	st.global.f32 	[%rd16], %f27;
	mul.wide.s32 	%rd17, %r9, 4;
	add.s64 	%rd18, %rd15, %rd17;
	ld.global.f32 	%f28, [%rd18];
	add.s64 	%rd19, %rd16, %rd17;
	st.global.f32 	[%rd19], %f28;
$L__BB1_21:
	ret;

}
	// .globl	match_features_tiled
.visible .entry match_features_tiled(
	.param .u64 .ptr .align 1 match_features_tiled_param_0,
	.param .u64 .ptr .align 1 match_features_tiled_param_1,
	.param .u64 .ptr .align 1 match_features_tiled_param_2,
	.param .u64 .ptr .align 1 match_features_tiled_param_3,
	.param .u32 match_features_tiled_param_4,
	.param .u32 match_features_tiled_param_5,
	.param .u32 match_features_tiled_param_6
)
{
	.local .align 4 .b8 	__local_depot2[28];
	.reg .b64 	%SP;
	.reg .b64 	%SPL;
	.reg .pred 	%p<51>;
	.reg .b16 	%rs<11>;
	.reg .b32 	%r<347>;
	.reg .b32 	%f<292>;
	.reg .b64 	%rd<128>;

	mov.u64 	%SPL, __local_depot2;
	ld.param.u64 	%rd7, [match_features_tiled_param_0];
	ld.param.u64 	%rd8, [match_features_tiled_param_1];
	ld.param.u64 	%rd5, [match_features_tiled_param_2];
	ld.param.u64 	%rd6, [match_features_tiled_param_3];
	ld.param.u32 	%r150, [match_features_tiled_param_4];
	ld.param.u32 	%r151, [match_features_tiled_param_5];
	ld.param.u32 	%r152, [match_features_tiled_param_6];
	cvta.to.global.u64 	%rd1, %rd7;
	cvta.to.global.u64 	%rd2, %rd8;
	add.u64 	%rd3, %SPL, 0;
	mov.u32 	%r153, %ctaid.x;
	mov.u32 	%r1, %ntid.x;
	mov.u32 	%r2, %tid.x;
	mad.lo.s32 	%r3, %r153, %r1, %r2;
	setp.ge.s32 	%p1, %r3, %r150;
	@%p1 bra 	$L__BB2_57;
	setp.lt.s32 	%p2, %r152, 1;
	@%p2 bra 	$L__BB2_14;
	and.b32  	%r4, %r152, 15;
	setp.lt.u32 	%p3, %r152, 16;
	mov.b32 	%r301, 0;
	@%p3 bra 	$L__BB2_5;
	and.b32  	%r301, %r152, 2147483632;
	mov.b32 	%r306, 0;
	mul.wide.s32 	%rd14, %r150, 4;
$L__BB2_4:
	.pragma "nounroll";
	mad.lo.s32 	%r156, %r306, %r150, %r3;
	mul.wide.s32 	%rd10, %r156, 4;
	add.s64 	%rd11, %rd1, %rd10;
	ld.global.f32 	%f31, [%rd11];
	mul.wide.u32 	%rd12, %r306, 4;
	add.s64 	%rd13, %rd3, %rd12;
	st.local.f32 	[%rd13], %f31;
	add.s64 	%rd15, %rd11, %rd14;
	ld.global.f32 	%f32, [%rd15];
	st.local.f32 	[%rd13+4], %f32;
	add.s64 	%rd16, %rd15, %rd14;
	ld.global.f32 	%f33, [%rd16];
	st.local.f32 	[%rd13+8], %f33;
	add.s64 	%rd17, %rd16, %rd14;
	ld.global.f32 	%f34, [%rd17];
	st.local.f32 	[%rd13+12], %f34;
	add.s64 	%rd18, %rd17, %rd14;
	ld.global.f32 	%f35, [%rd18];
	st.local.f32 	[%rd13+16], %f35;
	add.s64 	%rd19, %rd18, %rd14;
	ld.global.f32 	%f36, [%rd19];
	st.local.f32 	[%rd13+20], %f36;
	add.s64 	%rd20, %rd19, %rd14;
	ld.global.f32 	%f37, [%rd20];
	st.local.f32 	[%rd13+24], %f37;
	add.s64 	%rd21, %rd20, %rd14;
	ld.global.f32 	%f38, [%rd21];
	st.local.f32 	[%rd13+28], %f38;
	add.s64 	%rd22, %rd21, %rd14;
	ld.global.f32 	%f39, [%rd22];
	st.local.f32 	[%rd13+32], %f39;
	add.s64 	%rd23, %rd22, %rd14;
	ld.global.f32 	%f40, [%rd23];
	st.local.f32 	[%rd13+36], %f40;
	add.s64 	%rd24, %rd23, %rd14;
	ld.global.f32 	%f41, [%rd24];
	st.local.f32 	[%rd13+40], %f41;
	add.s64 	%rd25, %rd24, %rd14;
	ld.global.f32 	%f42, [%rd25];
	st.local.f32 	[%rd13+44], %f42;
	add.s64 	%rd26, %rd25, %rd14;
	ld.global.f32 	%f43, [%rd26];
	st.local.f32 	[%rd13+48], %f43;
	add.s64 	%rd27, %rd26, %rd14;
	ld.global.f32 	%f44, [%rd27];
	st.local.f32 	[%rd13+52], %f44;
	add.s64 	%rd28, %rd27, %rd14;
	ld.global.f32 	%f45, [%rd28];
	st.local.f32 	[%rd13+56], %f45;
	add.s64 	%rd29, %rd28, %rd14;
	ld.global.f32 	%f46, [%rd29];
	st.local.f32 	[%rd13+60], %f46;
	add.s32 	%r306, %r306, 16;
	setp.eq.s32 	%p4, %r306, %r301;
	@%p4 bra 	$L__BB2_5;
	bra.uni 	$L__BB2_4;
$L__BB2_5:
	setp.eq.s32 	%p5, %r4, 0;
	@%p5 bra 	$L__BB2_14;
	and.b32  	%r7, %r152, 7;
	setp.lt.u32 	%p6, %r4, 8;
	@%p6 bra 	$L__BB2_8;
	mad.lo.s32 	%r157, %r301, %r150, %r3;
	mul.wide.s32 	%rd30, %r157, 4;
	add.s64 	%rd31, %rd1, %rd30;
	ld.global.f32 	%f47, [%rd31];
	mul.wide.u32 	%rd32, %r301, 4;
	add.s64 	%rd33, %rd3, %rd32;
	st.local.f32 	[%rd33], %f47;
	mul.wide.s32 	%rd34, %r150, 4;
	add.s64 	%rd35, %rd31, %rd34;
	ld.global.f32 	%f48, [%rd35];
	st.local.f32 	[%rd33+4], %f48;
	add.s64 	%rd36, %rd35, %rd34;
	ld.global.f32 	%f49, [%rd36];
	st.local.f32 	[%rd33+8], %f49;
	add.s64 	%rd37, %rd36, %rd34;
	ld.global.f32 	%f50, [%rd37];
	st.local.f32 	[%rd33+12], %f50;
	add.s64 	%rd38, %rd37, %rd34;
	ld.global.f32 	%f51, [%rd38];
	st.local.f32 	[%rd33+16], %f51;
	add.s64 	%rd39, %rd38, %rd34;
	ld.global.f32 	%f52, [%rd39];
	st.local.f32 	[%rd33+20], %f52;
	add.s64 	%rd40, %rd39, %rd34;
	ld.global.f32 	%f53, [%rd40];
	st.local.f32 	[%rd33+24], %f53;
	add.s64 	%rd41, %rd40, %rd34;
	ld.global.f32 	%f54, [%rd41];
	st.local.f32 	[%rd33+28], %f54;
	add.s32 	%r301, %r301, 8;
$L__BB2_8:
	setp.eq.s32 	%p7, %r7, 0;
	@%p7 bra 	$L__BB2_14;
	and.b32  	%r10, %r152, 3;
	setp.lt.u32 	%p8, %r7, 4;
	@%p8 bra 	$L__BB2_11;
	mad.lo.s32 	%r158, %r301, %r150, %r3;
	mul.wide.s32 	%rd42, %r158, 4;
	add.s64 	%rd43, %rd1, %rd42;
	ld.global.f32 	%f55, [%rd43];
	mul.wide.u32 	%rd44, %r301, 4;
	add.s64 	%rd45, %rd3, %rd44;
	st.local.f32 	[%rd45], %f55;
	mul.wide.s32 	%rd46, %r150, 4;
	add.s64 	%rd47, %rd43, %rd46;
	ld.global.f32 	%f56, [%rd47];
	st.local.f32 	[%rd45+4], %f56;
	add.s64 	%rd48, %rd47, %rd46;
	ld.global.f32 	%f57, [%rd48];
	st.local.f32 	[%rd45+8], %f57;
	add.s64 	%rd49, %rd48, %rd46;
	ld.global.f32 	%f58, [%rd49];
	st.local.f32 	[%rd45+12], %f58;
	add.s32 	%r301, %r301, 4;
$L__BB2_11:
	setp.eq.s32 	%p9, %r10, 0;
	@%p9 bra 	$L__BB2_14;
	mov.b32 	%r305, 0;
$L__BB2_13:
	.pragma "nounroll";
	mad.lo.s32 	%r160, %r301, %r150, %r3;
	mul.wide.s32 	%rd50, %r160, 4;
	add.s64 	%rd51, %rd1, %rd50;
	ld.global.f32 	%f59, [%rd51];
	mul.wide.u32 	%rd52, %r301, 4;
	add.s64 	%rd53, %rd3, %rd52;
	st.local.f32 	[%rd53], %f59;
	add.s32 	%r301, %r301, 1;
	add.s32 	%r305, %r305, 1;
	setp.ne.s32 	%p10, %r305, %r10;
	@%p10 bra 	$L__BB2_13;
$L__BB2_14:
	setp.lt.s32 	%p11, %r151, 1;
	mov.b32 	%r345, -1;
	mov.f32 	%f290, 0f4E6E6B28;
	@%p11 bra 	$L__BB2_56;
	ld.local.f32 	%f1, [%rd3];
	ld.local.f32 	%f2, [%rd3+4];
	and.b32  	%r17, %r152, 15;
	and.b32  	%r18, %r152, 7;
	cvt.u16.u32 	%rs1, %r1;
	add.s32 	%r164, %r152, -2;
	add.s32 	%r19, %r152, -3;
	add.s32 	%r165, %r152, 14;
	and.b32  	%r166, %r165, 15;
	add.s32 	%r20, %r166, -1;
	add.s32 	%r167, %r152, 6;
	and.b32  	%r168, %r167, 7;
	add.s32 	%r21, %r168, -1;
	and.b32  	%r22, %r152, 2147483632;
	and.b32  	%r23, %r152, 3;
	and.b32  	%r24, %r164, 15;
	and.b32  	%r25, %r164, -16;
	and.b32  	%r26, %r165, 7;
	and.b32  	%r27, %r167, 3;
	neg.s32 	%r28, %r22;
	shl.b32 	%r169, %r2, 2;
	mov.u32 	%r170, sharedDescriptors;
	add.s32 	%r29, %r170, %r169;
	shl.b32 	%r30, %r1, 6;
	add.s32 	%r31, %r2, %r151;
	shl.b32 	%r32, %r151, 4;
	shl.b32 	%r171, %r151, 1;
	add.s32 	%r33, %r2, %r171;
	mad.lo.s32 	%r34, %r151, 3, %r2;
	shl.b32 	%r172, %r151, 2;
	add.s32 	%r35, %r2, %r172;
	mad.lo.s32 	%r36, %r151, 5, %r2;
	mad.lo.s32 	%r37, %r151, 6, %r2;
	mad.lo.s32 	%r38, %r151, 7, %r2;
	shl.b32 	%r173, %r151, 3;
	add.s32 	%r39, %r2, %r173;
	mad.lo.s32 	%r40, %r151, 9, %r2;
	mad.lo.s32 	%r41, %r151, 10, %r2;
	mad.lo.s32 	%r42, %r151, 11, %r2;
	mad.lo.s32 	%r43, %r151, 12, %r2;
	mad.lo.s32 	%r44, %r151, 13, %r2;
	mad.lo.s32 	%r45, %r151, 14, %r2;
	mad.lo.s32 	%r46, %r151, 15, %r2;
	shl.b32 	%r47, %r1, 2;
	mov.f32 	%f290, 0f4E6E6B28;
	mov.b32 	%r345, -1;
	mov.b32 	%r307, 0;
	mov.b16 	%rs10, 0;
	mov.u32 	%r308, %r307;
$L__BB2_16:
	mov.u32 	%r51, %r308;
	setp.lt.s32 	%p12, %r152, 1;
	add.s32 	%r308, %r1, %r51;
	min.s32 	%r54, %r151, %r308;
	mul.lo.s32 	%r55, %r1, %r307;
	sub.s32 	%r56, %r54, %r55;
	add.s32 	%r57, %r51, %r2;
	setp.ge.u32 	%p13, %r57, %r151;
	or.pred  	%p14, %p13, %p12;
	@%p14 bra 	$L__BB2_30;
	setp.lt.u32 	%p15, %r152, 16;
	mov.b32 	%r329, 0;
	@%p15 bra 	$L__BB2_20;
	add.s32 	%r325, %r31, %r51;
	add.s32 	%r324, %r33, %r51;
	add.s32 	%r323, %r34, %r51;
	add.s32 	%r322, %r35, %r51;
	add.s32 	%r321, %r36, %r51;
	add.s32 	%r320, %r37, %r51;
	add.s32 	%r319, %r38, %r51;
	add.s32 	%r318, %r39, %r51;
	add.s32 	%r317, %r40, %r51;
	add.s32 	%r316, %r41, %r51;
	add.s32 	%r315, %r42, %r51;
	add.s32 	%r314, %r43, %r51;
	add.s32 	%r313, %r44, %r51;
	add.s32 	%r312, %r45, %r51;
	add.s32 	%r311, %r46, %r51;
	mov.u32 	%r310, %r57;
	mov.u32 	%r326, %r29;
	mov.u32 	%r327, %r28;
$L__BB2_19:
	.pragma "nounroll";
	mul.wide.u32 	%rd54, %r310, 4;
	add.s64 	%rd55, %rd2, %rd54;
	ld.global.f32 	%f62, [%rd55];
	st.shared.f32 	[%r326], %f62;
	mul.wide.u32 	%rd56, %r325, 4;
	add.s64 	%rd57, %rd2, %rd56;
	ld.global.f32 	%f63, [%rd57];
	add.s32 	%r175, %r326, %r47;
	st.shared.f32 	[%r175], %f63;
	mul.wide.u32 	%rd58, %r324, 4;
	add.s64 	%rd59, %rd2, %rd58;
	ld.global.f32 	%f64, [%rd59];
	add.s32 	%r176, %r175, %r47;
	st.shared.f32 	[%r176], %f64;
	mul.wide.u32 	%rd60, %r323, 4;
	add.s64 	%rd61, %rd2, %rd60;
	ld.global.f32 	%f65, [%rd61];
	add.s32 	%r177, %r176, %r47;
	st.shared.f32 	[%r177], %f65;
	mul.wide.u32 	%rd62, %r322, 4;
	add.s64 	%rd63, %rd2, %rd62;
	ld.global.f32 	%f66, [%rd63];
	add.s32 	%r178, %r177, %r47;
	st.shared.f32 	[%r178], %f66;
	mul.wide.u32 	%rd64, %r321, 4;
	add.s64 	%rd65, %rd2, %rd64;
	ld.global.f32 	%f67, [%rd65];
	add.s32 	%r179, %r178, %r47;
	st.shared.f32 	[%r179], %f67;
	mul.wide.u32 	%rd66, %r320, 4;
	add.s64 	%rd67, %rd2, %rd66;
	ld.global.f32 	%f68, [%rd67];
	add.s32 	%r180, %r179, %r47;
	st.shared.f32 	[%r180], %f68;
	mul.wide.u32 	%rd68, %r319, 4;
	add.s64 	%rd69, %rd2, %rd68;
	ld.global.f32 	%f69, [%rd69];
	add.s32 	%r181, %r180, %r47;
	st.shared.f32 	[%r181], %f69;
	mul.wide.u32 	%rd70, %r318, 4;
	add.s64 	%rd71, %rd2, %rd70;
	ld.global.f32 	%f70, [%rd71];
	add.s32 	%r182, %r181, %r47;
	st.shared.f32 	[%r182], %f70;
	mul.wide.u32 	%rd72, %r317, 4;
	add.s64 	%rd73, %rd2, %rd72;
	ld.global.f32 	%f71, [%rd73];
	add.s32 	%r183, %r182, %r47;
	st.shared.f32 	[%r183], %f71;
	mul.wide.u32 	%rd74, %r316, 4;
	add.s64 	%rd75, %rd2, %rd74;
	ld.global.f32 	%f72, [%rd75];
	add.s32 	%r184, %r183, %r47;
	st.shared.f32 	[%r184], %f72;
	mul.wide.u32 	%rd76, %r315, 4;
	add.s64 	%rd77, %rd2, %rd76;
	ld.global.f32 	%f73, [%rd77];
	add.s32 	%r185, %r184, %r47;
	st.shared.f32 	[%r185], %f73;
	mul.wide.u32 	%rd78, %r314, 4;
	add.s64 	%rd79, %rd2, %rd78;
	ld.global.f32 	%f74, [%rd79];
	add.s32 	%r186, %r185, %r47;
	st.shared.f32 	[%r186], %f74;
	mul.wide.u32 	%rd80, %r313, 4;
	add.s64 	%rd81, %rd2, %rd80;
	ld.global.f32 	%f75, [%rd81];
	add.s32 	%r187, %r186, %r47;
	st.shared.f32 	[%r187], %f75;
	mul.wide.u32 	%rd82, %r312, 4;
	add.s64 	%rd83, %rd2, %rd82;
	ld.global.f32 	%f76, [%rd83];
	add.s32 	%r188, %r187, %r47;
	st.shared.f32 	[%r188], %f76;
	mul.wide.u32 	%rd84, %r311, 4;
	add.s64 	%rd85, %rd2, %rd84;
	ld.global.f32 	%f77, [%rd85];
	add.s32 	%r189, %r188, %r47;
	st.shared.f32 	[%r189], %f77;
	add.s32 	%r327, %r327, 16;
	add.s32 	%r326, %r326, %r30;
	add.s32 	%r325, %r325, %r32;
	add.s32 	%r324, %r324, %r32;
	add.s32 	%r323, %r323, %r32;
	add.s32 	%r322, %r322, %r32;
	add.s32 	%r321, %r321, %r32;
	add.s32 	%r320, %r320, %r32;
	add.s32 	%r319, %r319, %r32;
	add.s32 	%r318, %r318, %r32;
	add.s32 	%r317, %r317, %r32;
	add.s32 	%r316, %r316, %r32;
	add.s32 	%r315, %r315, %r32;
	add.s32 	%r314, %r314, %r32;
	add.s32 	%r313, %r313, %r32;
	add.s32 	%r312, %r312, %r32;
	add.s32 	%r311, %r311, %r32;
	add.s32 	%r310, %r310, %r32;
	setp.ne.s32 	%p16, %r327, 0;
	mov.u32 	%r329, %r22;
	@%p16 bra 	$L__BB2_19;
$L__BB2_20:
	setp.eq.s32 	%p17, %r17, 0;
	@%p17 bra 	$L__BB2_30;
	add.s32 	%r190, %r17, -1;
	setp.lt.u32 	%p18, %r190, 7;
	@%p18 bra 	$L__BB2_23;
	mad.lo.s32 	%r191, %r329, %r151, %r57;
	mul.wide.u32 	%rd86, %r191, 4;
	add.s64 	%rd87, %rd2, %rd86;
	ld.global.f32 	%f78, [%rd87];
	mad.lo.s32 	%r192, %r329, %r1, %r2;
	shl.b32 	%r193, %r192, 2;
	mov.u32 	%r194, sharedDescriptors;
	add.s32 	%r195, %r194, %r193;
	st.shared.f32 	[%r195], %f78;
	add.s32 	%r196, %r191, %r151;
	mul.wide.u32 	%rd88, %r196, 4;
	add.s64 	%rd89, %rd2, %rd88;
	ld.global.f32 	%f79, [%rd89];
	add.s32 	%r197, %r195, %r47;
	st.shared.f32 	[%r197], %f79;
	add.s32 	%r198, %r196, %r151;
	mul.wide.u32 	%rd90, %r198, 4;
	add.s64 	%rd91, %rd2, %rd90;
	ld.global.f32 	%f80, [%rd91];
	add.s32 	%r199, %r197, %r47;
	st.shared.f32 	[%r199], %f80;
	add.s32 	%r200, %r198, %r151;
	mul.wide.u32 	%rd92, %r200, 4;
	add.s64 	%rd93, %rd2, %rd92;
	ld.global.f32 	%f81, [%rd93];
	add.s32 	%r201, %r199, %r47;
	st.shared.f32 	[%r201], %f81;
	add.s32 	%r202, %r200, %r151;
	mul.wide.u32 	%rd94, %r202, 4;
	add.s64 	%rd95, %rd2, %rd94;
	ld.global.f32 	%f82, [%rd95];
	add.s32 	%r203, %r201, %r47;
	st.shared.f32 	[%r203], %f82;
	add.s32 	%r204, %r202, %r151;
	mul.wide.u32 	%rd96, %r204, 4;
	add.s64 	%rd97, %rd2, %rd96;
	ld.global.f32 	%f83, [%rd97];
	add.s32 	%r205, %r203, %r47;
	st.shared.f32 	[%r205], %f83;
	add.s32 	%r206, %r204, %r151;
	mul.wide.u32 	%rd98, %r206, 4;
	add.s64 	%rd99, %rd2, %rd98;
	ld.global.f32 	%f84, [%rd99];
	add.s32 	%r207, %r205, %r47;
	st.shared.f32 	[%r207], %f84;
	add.s32 	%r208, %r206, %r151;
	mul.wide.u32 	%rd100, %r208, 4;
	add.s64 	%rd101, %rd2, %rd100;
	ld.global.f32 	%f85, [%rd101];
	add.s32 	%r209, %r207, %r47;
	st.shared.f32 	[%r209], %f85;
	add.s32 	%r329, %r329, 8;
$L__BB2_23:
	setp.eq.s32 	%p19, %r18, 0;
	@%p19 bra 	$L__BB2_30;
	add.s32 	%r210, %r18, -1;
	setp.lt.u32 	%p20, %r210, 3;
	@%p20 bra 	$L__BB2_26;
	mad.lo.s32 	%r211, %r329, %r151, %r57;
	mul.wide.u32 	%rd102, %r211, 4;
	add.s64 	%rd103, %rd2, %rd102;
	ld.global.f32 	%f86, [%rd103];
	mad.lo.s32 	%r212, %r329, %r1, %r2;
	shl.b32 	%r213, %r212, 2;
	mov.u32 	%r214, sharedDescriptors;
	add.s32 	%r215, %r214, %r213;
	st.shared.f32 	[%r215], %f86;
	add.s32 	%r216, %r211, %r151;
	mul.wide.u32 	%rd104, %r216, 4;
	add.s64 	%rd105, %rd2, %rd104;
	ld.global.f32 	%f87, [%rd105];
	add.s32 	%r217, %r215, %r47;
	st.shared.f32 	[%r217], %f87;
	add.s32 	%r218, %r216, %r151;
	mul.wide.u32 	%rd106, %r218, 4;
	add.s64 	%rd107, %rd2, %rd106;
	ld.global.f32 	%f88, [%rd107];
	add.s32 	%r219, %r217, %r47;
	st.shared.f32 	[%r219], %f88;
	add.s32 	%r220, %r218, %r151;
	mul.wide.u32 	%rd108, %r220, 4;
	add.s64 	%rd109, %rd2, %rd108;
	ld.global.f32 	%f89, [%rd109];
	add.s32 	%r221, %r219, %r47;
	st.shared.f32 	[%r221], %f89;
	add.s32 	%r329, %r329, 4;
$L__BB2_26:
	setp.eq.s32 	%p21, %r23, 0;
	@%p21 bra 	$L__BB2_30;
	setp.eq.s32 	%p22, %r23, 1;
	mad.lo.s32 	%r114, %r329, %r151, %r57;
	mul.wide.u32 	%rd110, %r114, 4;
	add.s64 	%rd111, %rd2, %rd110;
	ld.global.f32 	%f90, [%rd111];
	mad.lo.s32 	%r222, %r329, %r1, %r2;
	shl.b32 	%r223, %r222, 2;
	mov.u32 	%r224, sharedDescriptors;
	add.s32 	%r115, %r224, %r223;
	st.shared.f32 	[%r115], %f90;
	@%p22 bra 	$L__BB2_30;
	setp.eq.s32 	%p23, %r23, 2;
	add.s32 	%r116, %r114, %r151;
	mul.wide.u32 	%rd112, %r116, 4;
	add.s64 	%rd113, %rd2, %rd112;
	ld.global.f32 	%f91, [%rd113];
	add.s32 	%r117, %r115, %r47;
	st.shared.f32 	[%r117], %f91;
	@%p23 bra 	$L__BB2_30;
	add.s32 	%r225, %r116, %r151;
	mul.wide.u32 	%rd114, %r225, 4;
	add.s64 	%rd115, %rd2, %rd114;
	ld.global.f32 	%f92, [%rd115];
	add.s32 	%r226, %r117, %r47;
	st.shared.f32 	[%r226], %f92;
$L__BB2_30:
	bar.sync 	0;
	sub.s32 	%r118, %r54, %r51;
	setp.lt.s32 	%p24, %r118, 1;
	@%p24 bra 	$L__BB2_55;
	setp.lt.s32 	%p25, %r152, 3;
	@%p25 bra 	$L__BB2_47;
	mov.b32 	%r331, 0;
$L__BB2_33:
	setp.lt.u32 	%p39, %r19, 15;
	shl.b32 	%r258, %r331, 2;
	mov.u32 	%r259, sharedDescriptors;
	add.s32 	%r121, %r259, %r258;
	ld.shared.f32 	%f149, [%r121];
	sub.f32 	%f150, %f1, %f149;
	add.s32 	%r260, %r121, %r47;
	ld.shared.f32 	%f151, [%r260];
	sub.f32 	%f152, %f2, %f151;
	mul.f32 	%f153, %f152, %f152;
	fma.rn.f32 	%f154, %f150, %f150, %f153;
	add.f32 	%f284, %f154, 0f00000000;
	mov.b32 	%r335, 2;
	@%p39 bra 	$L__BB2_36;
	mov.b32 	%r333, 2;
$L__BB2_35:
	.pragma "nounroll";
	mul.wide.u32 	%rd116, %r333, 4;
	add.s64 	%rd117, %rd3, %rd116;
	ld.local.f32 	%f155, [%rd117];
	mul.lo.s32 	%r262, %r333, %r1;
	shl.b32 	%r263, %r262, 2;
	add.s32 	%r264, %r121, %r263;
	ld.shared.f32 	%f156, [%r264];
	sub.f32 	%f157, %f155, %f156;
	fma.rn.f32 	%f158, %f157, %f157, %f284;
	ld.local.f32 	%f159, [%rd117+4];
	add.s32 	%r265, %r264, %r47;
	ld.shared.f32 	%f160, [%r265];
	sub.f32 	%f161, %f159, %f160;
	fma.rn.f32 	%f162, %f161, %f161, %f158;
	ld.local.f32 	%f163, [%rd117+8];
	add.s32 	%r266, %r265, %r47;
	ld.shared.f32 	%f164, [%r266];
	sub.f32 	%f165, %f163, %f164;
	fma.rn.f32 	%f166, %f165, %f165, %f162;
	ld.local.f32 	%f167, [%rd117+12];
	add.s32 	%r267, %r266, %r47;
	ld.shared.f32 	%f168, [%r267];
	sub.f32 	%f169, %f167, %f168;
	fma.rn.f32 	%f170, %f169, %f169, %f166;
	ld.local.f32 	%f171, [%rd117+16];
	add.s32 	%r268, %r267, %r47;
	ld.shared.f32 	%f172, [%r268];
	sub.f32 	%f173, %f171, %f172;
	fma.rn.f32 	%f174, %f173, %f173, %f170;
	ld.local.f32 	%f175, [%rd117+20];
	add.s32 	%r269, %r268, %r47;
	ld.shared.f32 	%f176, [%r269];
	sub.f32 	%f177, %f175, %f176;
	fma.rn.f32 	%f178, %f177, %f177, %f174;
	ld.local.f32 	%f179, [%rd117+24];
	add.s32 	%r270, %r269, %r47;
	ld.shared.f32 	%f180, [%r270];
	sub.f32 	%f181, %f179, %f180;
	fma.rn.f32 	%f182, %f181, %f181, %f178;
	ld.local.f32 	%f183, [%rd117+28];
	add.s32 	%r271, %r270, %r47;
	ld.shared.f32 	%f184, [%r271];
	sub.f32 	%f185, %f183, %f184;
	fma.rn.f32 	%f186, %f185, %f185, %f182;
	ld.local.f32 	%f187, [%rd117+32];
	add.s32 	%r272, %r271, %r47;
	ld.shared.f32 	%f188, [%r272];
	sub.f32 	%f189, %f187, %f188;
	fma.rn.f32 	%f190, %f189, %f189, %f186;
	ld.local.f32 	%f191, [%rd117+36];
	add.s32 	%r273, %r272, %r47;
	ld.shared.f32 	%f192, [%r273];
	sub.f32 	%f193, %f191, %f192;
	fma.rn.f32 	%f194, %f193, %f193, %f190;
	ld.local.f32 	%f195, [%rd117+40];
	add.s32 	%r274, %r273, %r47;
	ld.shared.f32 	%f196, [%r274];
	sub.f32 	%f197, %f195, %f196;
	fma.rn.f32 	%f198, %f197, %f197, %f194;
	ld.local.f32 	%f199, [%rd117+44];
	add.s32 	%r275, %r274, %r47;
	ld.shared.f32 	%f200, [%r275];
	sub.f32 	%f201, %f199, %f200;
	fma.rn.f32 	%f202, %f201, %f201, %f198;
	ld.local.f32 	%f203, [%rd117+48];
	add.s32 	%r276, %r275, %r47;
	ld.shared.f32 	%f204, [%r276];
	sub.f32 	%f205, %f203, %f204;
	fma.rn.f32 	%f206, %f205, %f205, %f202;
	ld.local.f32 	%f207, [%rd117+52];
	add.s32 	%r277, %r276, %r47;
	ld.shared.f32 	%f208, [%r277];
	sub.f32 	%f209, %f207, %f208;
	fma.rn.f32 	%f210, %f209, %f209, %f206;
	ld.local.f32 	%f211, [%rd117+56];
	add.s32 	%r278, %r277, %r47;
	ld.shared.f32 	%f212, [%r278];
	sub.f32 	%f213, %f211, %f212;
	fma.rn.f32 	%f214, %f213, %f213, %f210;
	ld.local.f32 	%f215, [%rd117+60];
	add.s32 	%r279, %r278, %r47;
	ld.shared.f32 	%f216, [%r279];
	sub.f32 	%f217, %f215, %f216;
	fma.rn.f32 	%f284, %f217, %f217, %f214;
	add.s32 	%r335, %r333, 16;
	add.s32 	%r280, %r333, 14;
	setp.ne.s32 	%p40, %r280, %r25;
	mov.u32 	%r333, %r335;
	@%p40 bra 	$L__BB2_35;
$L__BB2_36:
	setp.eq.s32 	%p41, %r24, 0;
	@%p41 bra 	$L__BB2_46;
	setp.lt.u32 	%p42, %r20, 7;
	@%p42 bra 	$L__BB2_39;
	mul.wide.u32 	%rd118, %r335, 4;
	add.s64 	%rd119, %rd3, %rd118;
	ld.local.f32 	%f219, [%rd119];
	mul.lo.s32 	%r281, %r335, %r1;
	shl.b32 	%r282, %r281, 2;
	add.s32 	%r283, %r121, %r282;
	ld.shared.f32 	%f220, [%r283];
	sub.f32 	%f221, %f219, %f220;
	fma.rn.f32 	%f222, %f221, %f221, %f284;
	ld.local.f32 	%f223, [%rd119+4];
	add.s32 	%r284, %r283, %r47;
	ld.shared.f32 	%f224, [%r284];
	sub.f32 	%f225, %f223, %f224;
	fma.rn.f32 	%f226, %f225, %f225, %f222;
	ld.local.f32 	%f227, [%rd119+8];
	add.s32 	%r285, %r284, %r47;
	ld.shared.f32 	%f228, [%r285];
	sub.f32 	%f229, %f227, %f228;
	fma.rn.f32 	%f230, %f229, %f229, %f226;
	ld.local.f32 	%f231, [%rd119+12];
	add.s32 	%r286, %r285, %r47;
	ld.shared.f32 	%f232, [%r286];
	sub.f32 	%f233, %f231, %f232;
	fma.rn.f32 	%f234, %f233, %f233, %f230;
	ld.local.f32 	%f235, [%rd119+16];
	add.s32 	%r287, %r286, %r47;
	ld.shared.f32 	%f236, [%r287];
	sub.f32 	%f237, %f235, %f236;
	fma.rn.f32 	%f238, %f237, %f237, %f234;
	ld.local.f32 	%f239, [%rd119+20];
	add.s32 	%r288, %r287, %r47;
	ld.shared.f32 	%f240, [%r288];
	sub.f32 	%f241, %f239, %f240;
	fma.rn.f32 	%f242, %f241, %f241, %f238;
	ld.local.f32 	%f243, [%rd119+24];
	add.s32 	%r289, %r288, %r47;
	ld.shared.f32 	%f244, [%r289];
	sub.f32 	%f245, %f243, %f244;
	fma.rn.f32 	%f246, %f245, %f245, %f242;
	ld.local.f32 	%f247, [%rd119+28];
	add.s32 	%r290, %r289, %r47;
	ld.shared.f32 	%f248, [%r290];
	sub.f32 	%f249, %f247, %f248;
	fma.rn.f32 	%f284, %f249, %f249, %f246;
	add.s32 	%r335, %r335, 8;
$L__BB2_39:
	setp.eq.s32 	%p43, %r26, 0;
	@%p43 bra 	$L__BB2_46;
	setp.lt.u32 	%p44, %r21, 3;
	@%p44 bra 	$L__BB2_42;
	mul.wide.u32 	%rd120, %r335, 4;
	add.s64 	%rd121, %rd3, %rd120;
	ld.local.f32 	%f251, [%rd121];
	mul.lo.s32 	%r291, %r335, %r1;
	shl.b32 	%r292, %r291, 2;
	add.s32 	%r293, %r121, %r292;
	ld.shared.f32 	%f252, [%r293];
	sub.f32 	%f253, %f251, %f252;
	fma.rn.f32 	%f254, %f253, %f253, %f284;
	ld.local.f32 	%f255, [%rd121+4];
	add.s32 	%r294, %r293, %r47;
	ld.shared.f32 	%f256, [%r294];
	sub.f32 	%f257, %f255, %f256;
	fma.rn.f32 	%f258, %f257, %f257, %f254;
	ld.local.f32 	%f259, [%rd121+8];
	add.s32 	%r295, %r294, %r47;
	ld.shared.f32 	%f260, [%r295];
	sub.f32 	%f261, %f259, %f260;
	fma.rn.f32 	%f262, %f261, %f261, %f258;
	ld.local.f32 	%f263, [%rd121+12];
	add.s32 	%r296, %r295, %r47;
	ld.shared.f32 	%f264, [%r296];
	sub.f32 	%f265, %f263, %f264;
	fma.rn.f32 	%f284, %f265, %f265, %f262;
	add.s32 	%r335, %r335, 4;
$L__BB2_42:
	setp.eq.s32 	%p45, %r27, 0;
	@%p45 bra 	$L__BB2_46;
	setp.eq.s32 	%p46, %r27, 1;
	mul.wide.u32 	%rd122, %r335, 4;
	add.s64 	%rd4, %rd3, %rd122;
	ld.local.f32 	%f266, [%rd4];
	mul.lo.s32 	%r297, %r335, %r1;
	shl.b32 	%r298, %r297, 2;
	add.s32 	%r129, %r121, %r298;
	ld.shared.f32 	%f267, [%r129];
	sub.f32 	%f268, %f266, %f267;
	fma.rn.f32 	%f284, %f268, %f268, %f284;
	@%p46 bra 	$L__BB2_46;
	setp.eq.s32 	%p47, %r27, 2;
	ld.local.f32 	%f269, [%rd4+4];
	add.s32 	%r130, %r129, %r47;
	ld.shared.f32 	%f270, [%r130];
	sub.f32 	%f271, %f269, %f270;
	fma.rn.f32 	%f284, %f271, %f271, %f284;
	@%p47 bra 	$L__BB2_46;
	ld.local.f32 	%f272, [%rd4+8];
	add.s32 	%r299, %r130, %r47;
	ld.shared.f32 	%f273, [%r299];
	sub.f32 	%f274, %f272, %f273;
	fma.rn.f32 	%f284, %f274, %f274, %f284;
$L__BB2_46:
	setp.lt.f32 	%p48, %f284, %f290;
	add.s32 	%r300, %r331, %r51;
	selp.f32 	%f290, %f284, %f290, %p48;
	selp.b32 	%r345, %r300, %r345, %p48;
	add.s32 	%r331, %r331, 1;
	setp.lt.s32 	%p49, %r331, %r118;
	@%p49 bra 	$L__BB2_33;
	bra.uni 	$L__BB2_55;
$L__BB2_47:
	sub.s32 	%r229, %r55, %r54;
	setp.gt.u32 	%p26, %r229, -4;
	mov.b32 	%r343, 0;
	@%p26 bra 	$L__BB2_50;
	and.b32  	%r343, %r56, -4;
	mov.b32 	%r337, 0;
$L__BB2_49:
	.pragma "nounroll";
	shl.b32 	%r231, %r337, 2;
	mov.u32 	%r232, sharedDescriptors;
	add.s32 	%r233, %r232, %r231;
	ld.shared.v4.f32 	{%f94, %f95, %f96, %f97}, [%r233];
	sub.f32 	%f98, %f1, %f94;
	add.s32 	%r234, %r233, %r47;
	ld.shared.f32 	%f99, [%r234];
	sub.f32 	%f100, %f2, %f99;
	mul.f32 	%f101, %f100, %f100;
	fma.rn.f32 	%f102, %f98, %f98, %f101;
	add.f32 	%f103, %f102, 0f00000000;
	setp.lt.f32 	%p27, %f102, %f290;
	add.s32 	%r235, %r337, %r51;
	selp.f32 	%f104, %f103, %f290, %p27;
	selp.b32 	%r236, %r235, %r345, %p27;
	sub.f32 	%f105, %f1, %f95;
	ld.shared.f32 	%f106, [%r234+4];
	sub.f32 	%f107, %f2, %f106;
	mul.f32 	%f108, %f107, %f107;
	fma.rn.f32 	%f109, %f105, %f105, %f108;
	add.f32 	%f110, %f109, 0f00000000;
	setp.lt.f32 	%p28, %f109, %f104;
	add.s32 	%r237, %r235, 1;
	selp.f32 	%f111, %f110, %f104, %p28;
	selp.b32 	%r238, %r237, %r236, %p28;
	sub.f32 	%f112, %f1, %f96;
	ld.shared.f32 	%f113, [%r234+8];
	sub.f32 	%f114, %f2, %f113;
	mul.f32 	%f115, %f114, %f114;
	fma.rn.f32 	%f116, %f112, %f112, %f115;
	add.f32 	%f117, %f116, 0f00000000;
	setp.lt.f32 	%p29, %f116, %f111;
	add.s32 	%r239, %r235, 2;
	selp.f32 	%f118, %f117, %f111, %p29;
	selp.b32 	%r240, %r239, %r238, %p29;
	sub.f32 	%f119, %f1, %f97;
	ld.shared.f32 	%f120, [%r234+12];
	sub.f32 	%f121, %f2, %f120;
	mul.f32 	%f122, %f121, %f121;
	fma.rn.f32 	%f123, %f119, %f119, %f122;
	add.f32 	%f124, %f123, 0f00000000;
	setp.lt.f32 	%p30, %f123, %f118;
	add.s32 	%r241, %r235, 3;
	selp.f32 	%f290, %f124, %f118, %p30;
	selp.b32 	%r345, %r241, %r240, %p30;
	add.s32 	%r337, %r337, 4;
	setp.ne.s32 	%p31, %r337, %r343;
	@%p31 bra 	$L__BB2_49;
$L__BB2_50:
	and.b32  	%r242, %r56, 3;
	setp.eq.s32 	%p32, %r242, 0;
	@%p32 bra 	$L__BB2_55;
	cvt.u16.u32 	%rs6, %r54;
	mul.lo.s16 	%rs7, %rs10, %rs1;
	sub.s16 	%rs3, %rs6, %rs7;
	and.b16  	%rs8, %rs3, 3;
	setp.eq.s16 	%p33, %rs8, 1;
	@%p33 bra 	$L__BB2_53;
	shl.b32 	%r244, %r343, 2;
	mov.u32 	%r245, sharedDescriptors;
	add.s32 	%r246, %r245, %r244;
	ld.shared.f32 	%f126, [%r246];
	sub.f32 	%f127, %f1, %f126;
	add.s32 	%r247, %r246, %r47;
	ld.shared.f32 	%f128, [%r247];
	sub.f32 	%f129, %f2, %f128;
	mul.f32 	%f130, %f129, %f129;
	fma.rn.f32 	%f131, %f127, %f127, %f130;
	add.f32 	%f132, %f131, 0f00000000;
	setp.lt.f32 	%p34, %f131, %f290;
	add.s32 	%r248, %r343, %r51;
	selp.f32 	%f133, %f132, %f290, %p34;
	selp.b32 	%r249, %r248, %r345, %p34;
	ld.shared.f32 	%f134, [%r246+4];
	sub.f32 	%f135, %f1, %f134;
	ld.shared.f32 	%f136, [%r247+4];
	sub.f32 	%f137, %f2, %f136;
	mul.f32 	%f138, %f137, %f137;
	fma.rn.f32 	%f139, %f135, %f135, %f138;
	add.f32 	%f140, %f139, 0f00000000;
	setp.lt.f32 	%p35, %f139, %f133;
	add.s32 	%r250, %r248, 1;
	selp.f32 	%f290, %f140, %f133, %p35;
	selp.b32 	%r345, %r250, %r249, %p35;
	add.s32 	%r343, %r343, 2;
$L__BB2_53:
	and.b16  	%rs9, %rs3, 1;
	setp.eq.b16 	%p36, %rs9, 1;
	not.pred 	%p37, %p36;
	@%p37 bra 	$L__BB2_55;
	shl.b32 	%r251, %r343, 2;
	mov.u32 	%r252, sharedDescriptors;
	add.s32 	%r253, %r252, %r251;
	ld.shared.f32 	%f141, [%r253];
	sub.f32 	%f142, %f1, %f141;
	add.s32 	%r254, %r253, %r47;
	ld.shared.f32 	%f143, [%r254];
	sub.f32 	%f144, %f2, %f143;
	mul.f32 	%f145, %f144, %f144;
	fma.rn.f32 	%f146, %f142, %f142, %f145;
	add.f32 	%f147, %f146, 0f00000000;
	setp.lt.f32 	%p38, %f146, %f290;
	add.s32 	%r255, %r343, %r51;
	selp.f32 	%f290, %f147, %f290, %p38;
	selp.b32 	%r345, %r255, %r345, %p38;
$L__BB2_55:
	bar.sync 	0;
	setp.lt.s32 	%p50, %r308, %r151;
	add.s32 	%r307, %r307, 1;
	add.s16 	%rs10, %rs10, 1;
	@%p50 bra 	$L__BB2_16;
$L__BB2_56:
	cvta.to.global.u64 	%rd123, %rd5;
	mul.wide.s32 	%rd124, %r3, 4;
	add.s64 	%rd125, %rd123, %rd124;
	st.global.u32 	[%rd125], %r345;
	cvta.to.global.u64 	%rd126, %rd6;
	add.s64 	%rd127, %rd126, %rd124;
	st.global.f32 	[%rd127], %f290;
$L__BB2_57:
	ret;

}
	// .globl	warp_photo
.visible .entry warp_photo(
	.param .u64 .ptr .align 1 warp_photo_param_0,
	.param .u64 .ptr .align 1 warp_photo_param_1,
	.param .u64 .ptr .align 1 warp_photo_param_2,
	.param .u32 warp_photo_param_3,
	.param .u32 warp_photo_param_4
)
{
	.reg .pred 	%p<14>;
	.reg .b16 	%rs<8>;
	.reg .b32 	%r<20>;
	.reg .b32 	%f<4>;
	.reg .b64 	%rd<20>;

	ld.param.u64 	%rd4, [warp_photo_param_0];
	ld.param.u64 	%rd6, [warp_photo_param_1];
	ld.param.u64 	%rd5, [warp_photo_param_2];
	ld.param.u32 	%r6, [warp_photo_param_3];
	ld.param.u32 	%r8, [warp_photo_param_4];
	cvta.to.global.u64 	%rd1, %rd6;
	mov.u32 	%r9, %ctaid.x;
	mov.u32 	%r10, %ntid.x;
	mov.u32 	%r11, %tid.x;
	mad.lo.s32 	%r1, %r9, %r10, %r11;
	mov.u32 	%r12, %ctaid.y;
	mov.u32 	%r13, %ntid.y;
	mov.u32 	%r14, %tid.y;
	mad.lo.s32 	%r15, %r12, %r13, %r14;
	setp.ge.s32 	%p1, %r1, %r6;
	setp.ge.s32 	%p2, %r15, %r8;
	or.pred  	%p3, %p1, %p2;
	@%p3 bra 	$L__BB3_6;
	cvta.to.global.u64 	%rd7, %rd5;
	mad.lo.s32 	%r16, %r6, %r15, %r1;
	shl.b32 	%r3, %r16, 2;
	mul.lo.s32 	%r17, %r8, %r6;
	mul.wide.s32 	%rd8, %r16, 4;
	add.s64 	%rd2, %rd7, %rd8;
	mul.wide.s32 	%rd9, %r17, 4;
	add.s64 	%rd3, %rd2, %rd9;
	add.s64 	%rd10, %rd3, %rd9;
	ld.global.f32 	%f1, [%rd10];
	setp.geu.f32 	%p4, %f1, 0f3F000000;
	@%p4 bra 	$L__BB3_3;
	cvt.s64.s32 	%rd18, %r3;
	add.s64 	%rd19, %rd1, %rd18;
	mov.b16 	%rs6, 255;
	st.global.u8 	[%rd19], %rs6;
	mov.b16 	%rs7, 0;
	st.global.u8 	[%rd19+1], %rs7;
	st.global.u8 	[%rd19+2], %rs7;
	st.global.u8 	[%rd19+3], %rs6;
	bra.uni 	$L__BB3_6;
$L__BB3_3:
	ld.global.f32 	%f2, [%rd3];
	ld.global.f32 	%f3, [%rd2];
	cvt.rni.s32.f32 	%r4, %f3;
	cvt.rni.s32.f32 	%r5, %f2;
	setp.lt.s32 	%p5, %r4, 0;
	setp.ge.s32 	%p6, %r4, %r6;
	or.pred  	%p7, %p5, %p6;
	setp.lt.s32 	%p8, %r5, 0;
	setp.ge.s32 	%p9, %r5, %r8;
	or.pred  	%p10, %p8, %p9;
	or.pred  	%p12, %p7, %p10;
	not.pred 	%p13, %p12;
	@%p13 bra 	$L__BB3_5;
	cvt.s64.s32 	%rd16, %r3;
	add.s64 	%rd17, %rd1, %rd16;
	mov.b16 	%rs5, 0;
	st.global.u8 	[%rd17], %rs5;
	st.global.u8 	[%rd17+1], %rs5;
	st.global.u8 	[%rd17+2], %rs5;
	st.global.u8 	[%rd17+3], %rs5;
	bra.uni 	$L__BB3_6;
$L__BB3_5:
	mad.lo.s32 	%r18, %r5, %r6, %r4;
	shl.b32 	%r19, %r18, 2;
	cvt.s64.s32 	%rd11, %r19;
	cvta.to.global.u64 	%rd12, %rd4;
	add.s64 	%rd13, %rd12, %rd11;
	ld.global.u8 	%rs1, [%rd13];
	cvt.s64.s32 	%rd14, %r3;
	add.s64 	%rd15, %rd1, %rd14;
	st.global.u8 	[%rd15], %rs1;
	ld.global.u8 	%rs2, [%rd13+1];
	st.global.u8 	[%rd15+1], %rs2;
	ld.global.u8 	%rs3, [%rd13+2];
	st.global.u8 	[%rd15+2], %rs3;
	ld.global.u8 	%rs4, [%rd13+3];
	st.global.u8 	[%rd15+3], %rs4;
$L__BB3_6:
	ret;

}
	// .globl	warp_photo_bilinear
.visible .entry warp_photo_bilinear(
	.param .u64 .ptr .align 1 warp_photo_bilinear_param_0,
	.param .u64 .ptr .align 1 warp_photo_bilinear_param_1,
	.param .u64 .ptr .align 1 warp_photo_bilinear_param_2,
	.param .u32 warp_photo_bilinear_param_3,
	.param .u32 warp_photo_bilinear_param_4
)
{
	.reg .pred 	%p<10>;
	.reg .b16 	%rs<20>;
	.reg .b32 	%r<30>;
	.reg .b32 	%f<51>;
	.reg .b64 	%rd<22>;

	ld.param.u64 	%rd4, [warp_photo_bilinear_param_0];
	ld.param.u64 	%rd6, [warp_photo_bilinear_param_1];
	ld.param.u64 	%rd5, [warp_photo_bilinear_param_2];
	ld.param.u32 	%r6, [warp_photo_bilinear_param_3];
	ld.param.u32 	%r8, [warp_photo_bilinear_param_4];
	cvta.to.global.u64 	%rd1, %rd6;
	mov.u32 	%r9, %ctaid.x;
	mov.u32 	%r10, %ntid.x;
	mov.u32 	%r11, %tid.x;
	mad.lo.s32 	%r1, %r9, %r10, %r11;
	mov.u32 	%r12, %ctaid.y;
	mov.u32 	%r13, %ntid.y;
	mov.u32 	%r14, %tid.y;
	mad.lo.s32 	%r15, %r12, %r13, %r14;
	setp.ge.s32 	%p1, %r1, %r6;
	setp.ge.s32 	%p2, %r15, %r8;
	or.pred  	%p3, %p1, %p2;
	@%p3 bra 	$L__BB4_6;
	cvta.to.global.u64 	%rd7, %rd5;
	mad.lo.s32 	%r16, %r6, %r15, %r1;
	shl.b32 	%r3, %r16, 2;
	mul.lo.s32 	%r17, %r8, %r6;
	mul.wide.s32 	%rd8, %r16, 4;
	add.s64 	%rd2, %rd7, %rd8;
	mul.wide.s32 	%rd9, %r17, 4;
	add.s64 	%rd3, %rd2, %rd9;
	add.s64 	%rd10, %rd3, %rd9;
	ld.global.f32 	%f3, [%rd10];
	setp.geu.f32 	%p4, %f3, 0f3F000000;
	@%p4 bra 	$L__BB4_3;
	cvt.s64.s32 	%rd20, %r3;
	add.s64 	%rd21, %rd1, %rd20;
	mov.b16 	%rs18, 255;
	st.global.u8 	[%rd21], %rs18;
	mov.b16 	%rs19, 0;
	st.global.u8 	[%rd21+1], %rs19;
	st.global.u8 	[%rd21+2], %rs19;
	st.global.u8 	[%rd21+3], %rs18;
	bra.uni 	$L__BB4_6;
$L__BB4_3:
	ld.global.f32 	%f1, [%rd3];
	ld.global.f32 	%f2, [%rd2];
	cvt.rmi.s32.f32 	%r18, %f2;
	cvt.rmi.s32.f32 	%r19, %f1;
	or.b32  	%r20, %r18, %r19;
	add.s32 	%r21, %r18, 1;
	setp.lt.s32 	%p5, %r21, %r6;
	setp.gt.s32 	%p6, %r20, -1;
	add.s32 	%r22, %r19, 1;
	setp.lt.s32 	%p7, %r22, %r8;
	and.pred  	%p8, %p5, %p7;
	and.pred  	%p9, %p8, %p6;
	@%p9 bra 	$L__BB4_5;
	cvt.s64.s32 	%rd18, %r3;
	add.s64 	%rd19, %rd1, %rd18;
	mov.b16 	%rs17, 0;
	st.global.u8 	[%rd19], %rs17;
	st.global.u8 	[%rd19+1], %rs17;
	st.global.u8 	[%rd19+2], %rs17;
	st.global.u8 	[%rd19+3], %rs17;
	bra.uni 	$L__BB4_6;
$L__BB4_5:
	cvt.rn.f32.s32 	%f4, %r18;
	sub.f32 	%f5, %f2, %f4;
	cvt.rn.f32.s32 	%f6, %r19;
	sub.f32 	%f7, %f1, %f6;
	mad.lo.s32 	%r23, %r19, %r6, %r18;
	shl.b32 	%r24, %r23, 2;
	shl.b32 	%r25, %r6, 2;
	mov.f32 	%f8, 0f3F800000;
	sub.f32 	%f9, %f8, %f7;
	sub.f32 	%f10, %f8, %f5;
	cvt.s64.s32 	%rd11, %r24;
	cvta.to.global.u64 	%rd12, %rd4;
	add.s64 	%rd13, %rd12, %rd11;
	ld.global.u8 	%rs1, [%rd13];
	cvt.rn.f32.u16 	%f11, %rs1;
	ld.global.u8 	%rs2, [%rd13+4];
	cvt.rn.f32.u16 	%f12, %rs2;
	cvt.s64.s32 	%rd14, %r25;
	add.s64 	%rd15, %rd13, %rd14;
	ld.global.u8 	%rs3, [%rd15];
	cvt.rn.f32.u16 	%f13, %rs3;
	ld.global.u8 	%rs4, [%rd15+4];
	cvt.rn.f32.u16 	%f14, %rs4;
	mul.f32 	%f15, %f5, %f12;
	fma.rn.f32 	%f16, %f10, %f11, %f15;
	mul.f32 	%f17, %f5, %f14;
	fma.rn.f32 	%f18, %f10, %f13, %f17;
	mul.f32 	%f19, %f7, %f18;
	fma.rn.f32 	%f20, %f9, %f16, %f19;
	cvt.rzi.u32.f32 	%r26, %f20;
	cvt.s64.s32 	%rd16, %r3;
	add.s64 	%rd17, %rd1, %rd16;
	st.global.u8 	[%rd17], %r26;
	ld.global.u8 	%rs5, [%rd13+1];
	cvt.rn.f32.u16 	%f21, %rs5;
	ld.global.u8 	%rs6, [%rd13+5];
	cvt.rn.f32.u16 	%f22, %rs6;
	ld.global.u8 	%rs7, [%rd15+1];
	cvt.rn.f32.u16 	%f23, %rs7;
	ld.global.u8 	%rs8, [%rd15+5];
	cvt.rn.f32.u16 	%f24, %rs8;
	mul.f32 	%f25, %f5, %f22;
	fma.rn.f32 	%f26, %f10, %f21, %f25;
	mul.f32 	%f27, %f5, %f24;
	fma.rn.f32 	%f28, %f10, %f23, %f27;
	mul.f32 	%f29, %f7, %f28;
	fma.rn.f32 	%f30, %f9, %f26, %f29;
	cvt.rzi.u32.f32 	%r27, %f30;
	st.global.u8 	[%rd17+1], %r27;
	ld.global.u8 	%rs9, [%rd13+2];
	cvt.rn.f32.u16 	%f31, %rs9;
	ld.global.u8 	%rs10, [%rd13+6];
	cvt.rn.f32.u16 	%f32, %rs10;
	ld.global.u8 	%rs11, [%rd15+2];
	cvt.rn.f32.u16 	%f33, %rs11;
	ld.global.u8 	%rs12, [%rd15+6];
	cvt.rn.f32.u16 	%f34, %rs12;
	mul.f32 	%f35, %f5, %f32;
	fma.rn.f32 	%f36, %f10, %f31, %f35;
	mul.f32 	%f37, %f5, %f34;
	fma.rn.f32 	%f38, %f10, %f33, %f37;
	mul.f32 	%f39, %f7, %f38;
	fma.rn.f32 	%f40, %f9, %f36, %f39;
	cvt.rzi.u32.f32 	%r28, %f40;
	st.global.u8 	[%rd17+2], %r28;
	ld.global.u8 	%rs13, [%rd13+3];
	cvt.rn.f32.u16 	%f41, %rs13;
	ld.global.u8 	%rs14, [%rd13+7];
	cvt.rn.f32.u16 	%f42, %rs14;
	ld.global.u8 	%rs15, [%rd15+3];
	cvt.rn.f32.u16 	%f43, %rs15;
	ld.global.u8 	%rs16, [%rd15+7];
	cvt.rn.f32.u16 	%f44, %rs16;
	mul.f32 	%f45, %f5, %f42;
	fma.rn.f32 	%f46, %f10, %f41, %f45;
	mul.f32 	%f47, %f5, %f44;
	fma.rn.f32 	%f48, %f10, %f43, %f47;
	mul.f32 	%f49, %f7, %f48;
	fma.rn.f32 	%f50, %f9, %f46, %f49;
	cvt.rzi.u32.f32 	%r29, %f50;
	st.global.u8 	[%rd17+3], %r29;
$L__BB4_6:
	ret;

}
	// .globl	batch_transform_coalesced
.visible .entry batch_transform_coalesced(
	.param .u64 .ptr .align 1 batch_transform_coalesced_param_0,
	.param .u64 .ptr .align 1 batch_transform_coalesced_param_1,
	.param .u64 .ptr .align 1 batch_transform_coalesced_param_2,
	.param .u32 batch_transform_coalesced_param_3,
	.param .u32 batch_transform_coalesced_param_4
)
{
	.reg .pred 	%p<2>;
	.reg .b32 	%r<14>;
	.reg .b32 	%f<15>;
	.reg .b64 	%rd<13>;

	ld.param.u64 	%rd1, [batch_transform_coalesced_param_0];
	ld.param.u64 	%rd2, [batch_transform_coalesced_param_1];
	ld.param.u64 	%rd3, [batch_transform_coalesced_param_2];
	ld.param.u32 	%r3, [batch_transform_coalesced_param_3];
	ld.param.u32 	%r2, [batch_transform_coalesced_param_4];
	mov.u32 	%r4, %ctaid.x;
	mov.u32 	%r5, %ntid.x;
	mov.u32 	%r6, %tid.x;
	mad.lo.s32 	%r1, %r4, %r5, %r6;
	mul.lo.s32 	%r7, %r2, %r3;
	setp.ge.s32 	%p1, %r1, %r7;
	@%p1 bra 	$L__BB5_2;
	cvta.to.global.u64 	%rd4, %rd1;
	cvta.to.global.u64 	%rd5, %rd2;
	cvta.to.global.u64 	%rd6, %rd3;
	div.s32 	%r8, %r1, %r2;
	mul.lo.s32 	%r9, %r8, %r2;
	sub.s32 	%r10, %r1, %r9;
	mul.lo.s32 	%r11, %r8, 6;
	mul.wide.s32 	%rd7, %r11, 4;
	add.s64 	%rd8, %rd4, %rd7;
	ld.global.f32 	%f1, [%rd8];
	ld.global.f32 	%f2, [%rd8+4];
	ld.global.f32 	%f3, [%rd8+8];
	ld.global.f32 	%f4, [%rd8+12];
	ld.global.f32 	%f5, [%rd8+16];
	ld.global.f32 	%f6, [%rd8+20];
	shl.b32 	%r12, %r10, 1;
	mul.wide.s32 	%rd9, %r12, 4;
	add.s64 	%rd10, %rd5, %rd9;
	ld.global.f32 	%f7, [%rd10];
	ld.global.f32 	%f8, [%rd10+4];
	mul.f32 	%f9, %f2, %f8;
	fma.rn.f32 	%f10, %f1, %f7, %f9;
	add.f32 	%f11, %f3, %f10;
	mul.f32 	%f12, %f5, %f8;
	fma.rn.f32 	%f13, %f4, %f7, %f12;
	add.f32 	%f14, %f6, %f13;
	shl.b32 	%r13, %r1, 1;
	mul.wide.s32 	%rd11, %r13, 4;
	add.s64 	%rd12, %rd6, %rd11;
	st.global.f32 	[%rd12], %f11;
	st.global.f32 	[%rd12+4], %f14;
$L__BB5_2:
	ret;

}
	// .globl	gaussian_blur_optimized
.visible .entry gaussian_blur_optimized(
	.param .u64 .ptr .align 1 gaussian_blur_optimized_param_0,
	.param .u64 .ptr .align 1 gaussian_blur_optimized_param_1,
	.param .u32 gaussian_blur_optimized_param_2,
	.param .u32 gaussian_blur_optimized_param_3,
	.param .f32 gaussian_blur_optimized_param_4
)
{
	.reg .pred 	%p<18>;
	.reg .b16 	%rs<57>;
	.reg .b32 	%r<252>;
	.reg .b32 	%f<222>;
	.reg .b64 	%rd<22>;

	ld.param.u64 	%rd3, [gaussian_blur_optimized_param_0];
	ld.param.u32 	%r47, [gaussian_blur_optimized_param_2];
	ld.param.u32 	%r48, [gaussian_blur_optimized_param_3];
	ld.param.f32 	%f42, [gaussian_blur_optimized_param_4];
	cvta.to.global.u64 	%rd1, %rd3;
	mov.u32 	%r49, %ctaid.x;
	mov.u32 	%r1, %ntid.x;
	mul.lo.s32 	%r50, %r49, %r1;
	mov.u32 	%r2, %tid.x;
	add.s32 	%r3, %r50, %r2;
	mov.u32 	%r51, %ctaid.y;
	mov.u32 	%r4, %ntid.y;
	mul.lo.s32 	%r5, %r51, %r4;
	mov.u32 	%r6, %tid.y;
	add.s32 	%r7, %r5, %r6;
	fma.rn.f32 	%f43, %f42, 0f40400000, 0f3F000000;
	cvt.rzi.s32.f32 	%r8, %f43;
	neg.s32 	%r9, %r8;
	shl.b32 	%r10, %r8, 1;
	add.s32 	%r11, %r10, %r1;
	add.s32 	%r52, %r10, %r4;
	sub.s32 	%r12, %r50, %r8;
	setp.ge.s32 	%p1, %r6, %r52;
	@%p1 bra 	$L__BB6_10;
	add.s32 	%r13, %r47, -1;
	add.s32 	%r14, %r48, -1;
	max.s32 	%r53, %r2, %r10;
	sub.s32 	%r54, %r53, %r2;
	setp.ne.s32 	%p2, %r54, 0;
	selp.u32 	%r55, 1, 0, %p2;
	selp.s32 	%r56, -1, 0, %p2;
	add.s32 	%r57, %r54, %r56;
	div.u32 	%r58, %r57, %r1;
	add.s32 	%r15, %r58, %r55;
	and.b32  	%r16, %r15, 3;
	add.s32 	%r59, %r12, %r2;
	min.s32 	%r60, %r13, %r59;
	max.s32 	%r17, %r60, 0;
	add.s32 	%r18, %r2, %r1;
	add.s32 	%r61, %r59, %r1;
	min.s32 	%r62, %r13, %r61;
	max.s32 	%r19, %r62, 0;
	add.s32 	%r20, %r18, %r1;
	add.s32 	%r63, %r61, %r1;
	min.s32 	%r64, %r13, %r63;
	max.s32 	%r21, %r64, 0;
	sub.s32 	%r22, %r5, %r8;
	mov.u32 	%r245, %r6;
$L__BB6_2:
	mov.u32 	%r23, %r245;
	setp.ge.s32 	%p3, %r2, %r11;
	@%p3 bra 	$L__BB6_9;
	setp.eq.s32 	%p4, %r16, 3;
	add.s32 	%r65, %r22, %r23;
	min.s32 	%r66, %r14, %r65;
	max.s32 	%r67, %r66, 0;
	mul.lo.s32 	%r24, %r23, %r11;
	mul.lo.s32 	%r25, %r67, %r47;
	mov.u32 	%r246, %r2;
	@%p4 bra 	$L__BB6_7;
	setp.eq.s32 	%p5, %r16, 0;
	add.s32 	%r68, %r2, %r24;
	add.s32 	%r69, %r17, %r25;
	shl.b32 	%r70, %r68, 2;
	shl.b32 	%r71, %r69, 2;
	cvt.s64.s32 	%rd4, %r71;
	add.s64 	%rd5, %rd1, %rd4;
	mov.u32 	%r72, shared_input;
	add.s32 	%r26, %r72, %r70;
	ld.global.u8 	%r73, [%rd5+3];
	ld.global.u8 	%r74, [%rd5+2];
	prmt.b32 	%r75, %r74, %r73, 0x3340U;
	ld.global.u8 	%r76, [%rd5+1];
	ld.global.u8 	%r77, [%rd5];
	prmt.b32 	%r78, %r77, %r76, 0x3340U;
	prmt.b32 	%r79, %r78, %r75, 0x5410U;
	st.shared.u32 	[%r26], %r79;
	mov.u32 	%r246, %r18;
	@%p5 bra 	$L__BB6_7;
	setp.eq.s32 	%p6, %r16, 1;
	add.s32 	%r80, %r19, %r25;
	shl.b32 	%r81, %r80, 2;
	cvt.s64.s32 	%rd6, %r81;
	add.s64 	%rd7, %rd1, %rd6;
	shl.b32 	%r27, %r1, 2;
	add.s32 	%r28, %r26, %r27;
	ld.global.u8 	%r82, [%rd7+3];
	ld.global.u8 	%r83, [%rd7+2];
	prmt.b32 	%r84, %r83, %r82, 0x3340U;
	ld.global.u8 	%r85, [%rd7+1];
	ld.global.u8 	%r86, [%rd7];
	prmt.b32 	%r87, %r86, %r85, 0x3340U;
	prmt.b32 	%r88, %r87, %r84, 0x5410U;
	st.shared.u32 	[%r28], %r88;
	mov.u32 	%r246, %r20;
	@%p6 bra 	$L__BB6_7;
	add.s32 	%r246, %r20, %r1;
	add.s32 	%r89, %r21, %r25;
	shl.b32 	%r90, %r89, 2;
	cvt.s64.s32 	%rd8, %r90;
	add.s64 	%rd9, %rd1, %rd8;
	add.s32 	%r91, %r28, %r27;
	ld.global.u8 	%r92, [%rd9+3];
	ld.global.u8 	%r93, [%rd9+2];
	prmt.b32 	%r94, %r93, %r92, 0x3340U;
	ld.global.u8 	%r95, [%rd9+1];
	ld.global.u8 	%r96, [%rd9];
	prmt.b32 	%r97, %r96, %r95, 0x3340U;
	prmt.b32 	%r98, %r97, %r94, 0x5410U;
	st.shared.u32 	[%r91], %r98;
$L__BB6_7:
	setp.lt.u32 	%p7, %r15, 3;
	@%p7 bra 	$L__BB6_9;
$L__BB6_8:
	add.s32 	%r99, %r12, %r246;
	min.s32 	%r100, %r13, %r99;
	max.s32 	%r101, %r100, 0;
	add.s32 	%r102, %r246, %r24;
	add.s32 	%r103, %r101, %r25;
	shl.b32 	%r104, %r102, 2;
	shl.b32 	%r105, %r103, 2;
	cvt.s64.s32 	%rd10, %r105;
	add.s64 	%rd11, %rd1, %rd10;
	mov.u32 	%r106, shared_input;
	add.s32 	%r107, %r106, %r104;
	ld.global.u8 	%r108, [%rd11+3];
	ld.global.u8 	%r109, [%rd11+2];
	prmt.b32 	%r110, %r109, %r108, 0x3340U;
	ld.global.u8 	%r111, [%rd11+1];
	ld.global.u8 	%r112, [%rd11];
	prmt.b32 	%r113, %r112, %r111, 0x3340U;
	prmt.b32 	%r114, %r113, %r110, 0x5410U;
	st.shared.u32 	[%r107], %r114;
	add.s32 	%r115, %r99, %r1;
	min.s32 	%r116, %r13, %r115;
	max.s32 	%r117, %r116, 0;
	add.s32 	%r118, %r117, %r25;
	shl.b32 	%r119, %r118, 2;
	cvt.s64.s32 	%rd12, %r119;
	add.s64 	%rd13, %rd1, %rd12;
	shl.b32 	%r120, %r1, 2;
	add.s32 	%r121, %r107, %r120;
	ld.global.u8 	%r122, [%rd13+3];
	ld.global.u8 	%r123, [%rd13+2];
	prmt.b32 	%r124, %r123, %r122, 0x3340U;
	ld.global.u8 	%r125, [%rd13+1];
	ld.global.u8 	%r126, [%rd13];
	prmt.b32 	%r127, %r126, %r125, 0x3340U;
	prmt.b32 	%r128, %r127, %r124, 0x5410U;
	st.shared.u32 	[%r121], %r128;
	shl.b32 	%r129, %r1, 1;
	add.s32 	%r130, %r246, %r129;
	add.s32 	%r131, %r115, %r1;
	min.s32 	%r132, %r13, %r131;
	max.s32 	%r133, %r132, 0;
	add.s32 	%r134, %r133, %r25;
	shl.b32 	%r135, %r134, 2;
	cvt.s64.s32 	%rd14, %r135;
	add.s64 	%rd15, %rd1, %rd14;
	add.s32 	%r136, %r121, %r120;
	ld.global.u8 	%r137, [%rd15+3];
	ld.global.u8 	%r138, [%rd15+2];
	prmt.b32 	%r139, %r138, %r137, 0x3340U;
	ld.global.u8 	%r140, [%rd15+1];
	ld.global.u8 	%r141, [%rd15];
	prmt.b32 	%r142, %r141, %r140, 0x3340U;
	prmt.b32 	%r143, %r142, %r139, 0x5410U;
	st.shared.u32 	[%r136], %r143;
	add.s32 	%r144, %r130, %r1;
	add.s32 	%r145, %r131, %r1;
	min.s32 	%r146, %r13, %r145;
	max.s32 	%r147, %r146, 0;
	add.s32 	%r148, %r147, %r25;
	shl.b32 	%r149, %r148, 2;
	cvt.s64.s32 	%rd16, %r149;
	add.s64 	%rd17, %rd1, %rd16;
	add.s32 	%r150, %r136, %r120;
	ld.global.u8 	%r151, [%rd17+3];
	ld.global.u8 	%r152, [%rd17+2];
	prmt.b32 	%r153, %r152, %r151, 0x3340U;
	ld.global.u8 	%r154, [%rd17+1];
	ld.global.u8 	%r155, [%rd17];
	prmt.b32 	%r156, %r155, %r154, 0x3340U;
	prmt.b32 	%r157, %r156, %r153, 0x5410U;
	st.shared.u32 	[%r150], %r157;
	add.s32 	%r246, %r144, %r1;
	setp.lt.s32 	%p8, %r144, %r10;
	@%p8 bra 	$L__BB6_8;
$L__BB6_9:
	add.s32 	%r245, %r23, %r4;
	setp.lt.s32 	%p9, %r23, %r10;
	@%p9 bra 	$L__BB6_2;
$L__BB6_10:
	bar.sync 	0;
	setp.ge.s32 	%p10, %r3, %r47;
	setp.ge.s32 	%p11, %r7, %r48;
	or.pred  	%p12, %p10, %p11;
	@%p12 bra 	$L__BB6_20;
	add.f32 	%f45, %f42, %f42;
	mul.f32 	%f46, %f42, %f45;
	rcp.rn.f32 	%f1, %f46;
	setp.lt.s32 	%p13, %r8, %r9;
	mov.f32 	%f211, 0f00000000;
	mov.f32 	%f210, %f211;
	mov.f32 	%f209, %f211;
	mov.f32 	%f208, %f211;
	mov.f32 	%f207, %f211;
	@%p13 bra 	$L__BB6_19;
	add.s32 	%r158, %r10, 1;
	and.b32  	%r34, %r158, -4;
	and.b32  	%r35, %r8, 1;
	add.s32 	%r36, %r8, %r6;
	add.s32 	%r37, %r8, %r2;
	mov.f32 	%f207, 0f00000000;
	mov.u32 	%r248, %r9;
	mov.f32 	%f208, %f207;
	mov.f32 	%f209, %f207;
	mov.f32 	%f210, %f207;
	mov.f32 	%f211, %f207;
$L__BB6_13:
	setp.lt.u32 	%p14, %r10, 3;
	mul.lo.s32 	%r39, %r248, %r248;
	add.s32 	%r159, %r36, %r248;
	mad.lo.s32 	%r40, %r159, %r11, %r37;
	mov.u32 	%r250, %r9;
	@%p14 bra 	$L__BB6_16;
	mov.u32 	%r250, %r9;
$L__BB6_15:
	.pragma "nounroll";
	mul.lo.s32 	%r160, %r250, %r250;
	add.s32 	%r161, %r160, %r39;
	cvt.rn.f32.u32 	%f48, %r161;
	neg.f32 	%f49, %f48;
	mul.f32 	%f50, %f1, %f49;
	fma.rn.f32 	%f51, %f50, 0f3BBB989D, 0f3F000000;
	cvt.sat.f32.f32 	%f52, %f51;
	mov.f32 	%f53, 0f4B400001;
	mov.f32 	%f54, 0f437C0000;
	fma.rm.f32 	%f55, %f52, %f54, %f53;
	add.f32 	%f56, %f55, 0fCB40007F;
	neg.f32 	%f57, %f56;
	fma.rn.f32 	%f58, %f50, 0f3FB8AA3B, %f57;
	fma.rn.f32 	%f59, %f50, 0f32A57060, %f58;
	mov.b32 	%r162, %f55;
	shl.b32 	%r163, %r162, 23;
	mov.b32 	%f60, %r163;
	ex2.approx.ftz.f32 	%f61, %f59;
	mul.f32 	%f62, %f61, %f60;
	add.s32 	%r164, %r40, %r250;
	shl.b32 	%r165, %r164, 2;
	mov.u32 	%r166, shared_input;
	add.s32 	%r167, %r166, %r165;
	ld.shared.u32 	%r168, [%r167];
	bfe.u32 	%r169, %r168, 0, 8;
	cvt.u16.u32 	%rs1, %r169;
	and.b16  	%rs2, %rs1, 255;
	bfe.u32 	%r170, %r168, 8, 8;
	cvt.u16.u32 	%rs3, %r170;
	and.b16  	%rs4, %rs3, 255;
	bfe.u32 	%r171, %r168, 16, 8;
	cvt.u16.u32 	%rs5, %r171;
	and.b16  	%rs6, %rs5, 255;
	bfe.u32 	%r172, %r168, 24, 8;
	cvt.u16.u32 	%rs7, %r172;
	and.b16  	%rs8, %rs7, 255;
	cvt.rn.f32.u16 	%f63, %rs2;
	fma.rn.f32 	%f64, %f62, %f63, %f211;
	cvt.rn.f32.u16 	%f65, %rs4;
	fma.rn.f32 	%f66, %f62, %f65, %f210;
	cvt.rn.f32.u16 	%f67, %rs6;
	fma.rn.f32 	%f68, %f62, %f67, %f209;
	cvt.rn.f32.u16 	%f69, %rs8;
	fma.rn.f32 	%f70, %f62, %f69, %f208;
	add.f32 	%f71, %f207, %f62;
	add.s32 	%r173, %r160, %r250;
	add.s32 	%r174, %r250, %r173;
	add.s32 	%r175, %r174, %r39;
	add.s32 	%r176, %r175, 1;
	cvt.rn.f32.u32 	%f72, %r176;
	neg.f32 	%f73, %f72;
	mul.f32 	%f74, %f1, %f73;
	fma.rn.f32 	%f75, %f74, 0f3BBB989D, 0f3F000000;
	cvt.sat.f32.f32 	%f76, %f75;
	fma.rm.f32 	%f77, %f76, %f54, %f53;
	add.f32 	%f78, %f77, 0fCB40007F;
	neg.f32 	%f79, %f78;
	fma.rn.f32 	%f80, %f74, 0f3FB8AA3B, %f79;
	fma.rn.f32 	%f81, %f74, 0f32A57060, %f80;
	mov.b32 	%r177, %f77;
	shl.b32 	%r178, %r177, 23;
	mov.b32 	%f82, %r178;
	ex2.approx.ftz.f32 	%f83, %f81;
	mul.f32 	%f84, %f83, %f82;
	ld.shared.u32 	%r179, [%r167+4];
	bfe.u32 	%r180, %r179, 0, 8;
	cvt.u16.u32 	%rs9, %r180;
	and.b16  	%rs10, %rs9, 255;
	bfe.u32 	%r181, %r179, 8, 8;
	cvt.u16.u32 	%rs11, %r181;
	and.b16  	%rs12, %rs11, 255;
	bfe.u32 	%r182, %r179, 16, 8;
	cvt.u16.u32 	%rs13, %r182;
	and.b16  	%rs14, %rs13, 255;
	bfe.u32 	%r183, %r179, 24, 8;
	cvt.u16.u32 	%rs15, %r183;
	and.b16  	%rs16, %rs15, 255;
	cvt.rn.f32.u16 	%f85, %rs10;
	fma.rn.f32 	%f86, %f84, %f85, %f64;
	cvt.rn.f32.u16 	%f87, %rs12;
	fma.rn.f32 	%f88, %f84, %f87, %f66;
	cvt.rn.f32.u16 	%f89, %rs14;
	fma.rn.f32 	%f90, %f84, %f89, %f68;
	cvt.rn.f32.u16 	%f91, %rs16;
	fma.rn.f32 	%f92, %f84, %f91, %f70;
	add.f32 	%f93, %f71, %f84;
	add.s32 	%r184, %r250, 2;
	mad.lo.s32 	%r185, %r184, %r184, %r39;
	cvt.rn.f32.u32 	%f94, %r185;
	neg.f32 	%f95, %f94;
	mul.f32 	%f96, %f1, %f95;
	fma.rn.f32 	%f97, %f96, 0f3BBB989D, 0f3F000000;
	cvt.sat.f32.f32 	%f98, %f97;
	fma.rm.f32 	%f99, %f98, %f54, %f53;
	add.f32 	%f100, %f99, 0fCB40007F;
	neg.f32 	%f101, %f100;
	fma.rn.f32 	%f102, %f96, 0f3FB8AA3B, %f101;
	fma.rn.f32 	%f103, %f96, 0f32A57060, %f102;
	mov.b32 	%r186, %f99;
	shl.b32 	%r187, %r186, 23;
	mov.b32 	%f104, %r187;
	ex2.approx.ftz.f32 	%f105, %f103;
	mul.f32 	%f106, %f105, %f104;
	ld.shared.u32 	%r188, [%r167+8];
	bfe.u32 	%r189, %r188, 0, 8;
	cvt.u16.u32 	%rs17, %r189;
	and.b16  	%rs18, %rs17, 255;
	bfe.u32 	%r190, %r188, 8, 8;
	cvt.u16.u32 	%rs19, %r190;
	and.b16  	%rs20, %rs19, 255;
	bfe.u32 	%r191, %r188, 16, 8;
	cvt.u16.u32 	%rs21, %r191;
	and.b16  	%rs22, %rs21, 255;
	bfe.u32 	%r192, %r188, 24, 8;
	cvt.u16.u32 	%rs23, %r192;
	and.b16  	%rs24, %rs23, 255;
	cvt.rn.f32.u16 	%f107, %rs18;
	fma.rn.f32 	%f108, %f106, %f107, %f86;
	cvt.rn.f32.u16 	%f109, %rs20;
	fma.rn.f32 	%f110, %f106, %f109, %f88;
	cvt.rn.f32.u16 	%f111, %rs22;
	fma.rn.f32 	%f112, %f106, %f111, %f90;
	cvt.rn.f32.u16 	%f113, %rs24;
	fma.rn.f32 	%f114, %f106, %f113, %f92;
	add.f32 	%f115, %f93, %f106;
	add.s32 	%r193, %r250, 3;
	mad.lo.s32 	%r194, %r193, %r193, %r39;
	cvt.rn.f32.u32 	%f116, %r194;
	neg.f32 	%f117, %f116;
	mul.f32 	%f118, %f1, %f117;
	fma.rn.f32 	%f119, %f118, 0f3BBB989D, 0f3F000000;
	cvt.sat.f32.f32 	%f120, %f119;
	fma.rm.f32 	%f121, %f120, %f54, %f53;
	add.f32 	%f122, %f121, 0fCB40007F;
	neg.f32 	%f123, %f122;
	fma.rn.f32 	%f124, %f118, 0f3FB8AA3B, %f123;
	fma.rn.f32 	%f125, %f118, 0f32A57060, %f124;
	mov.b32 	%r195, %f121;
	shl.b32 	%r196, %r195, 23;
	mov.b32 	%f126, %r196;
	ex2.approx.ftz.f32 	%f127, %f125;
	mul.f32 	%f128, %f127, %f126;
	ld.shared.u32 	%r197, [%r167+12];
	bfe.u32 	%r198, %r197, 0, 8;
	cvt.u16.u32 	%rs25, %r198;
	and.b16  	%rs26, %rs25, 255;
	bfe.u32 	%r199, %r197, 8, 8;
	cvt.u16.u32 	%rs27, %r199;
	and.b16  	%rs28, %rs27, 255;
	bfe.u32 	%r200, %r197, 16, 8;
	cvt.u16.u32 	%rs29, %r200;
	and.b16  	%rs30, %rs29, 255;
	bfe.u32 	%r201, %r197, 24, 8;
	cvt.u16.u32 	%rs31, %r201;
	and.b16  	%rs32, %rs31, 255;
	cvt.rn.f32.u16 	%f129, %rs26;
	fma.rn.f32 	%f211, %f128, %f129, %f108;
	cvt.rn.f32.u16 	%f130, %rs28;
	fma.rn.f32 	%f210, %f128, %f130, %f110;
	cvt.rn.f32.u16 	%f131, %rs30;
	fma.rn.f32 	%f209, %f128, %f131, %f112;
	cvt.rn.f32.u16 	%f132, %rs32;
	fma.rn.f32 	%f208, %f128, %f132, %f114;
	add.f32 	%f207, %f115, %f128;
	add.s32 	%r250, %r250, 4;
	add.s32 	%r202, %r250, %r8;
	setp.ne.s32 	%p15, %r202, %r34;
	@%p15 bra 	$L__BB6_15;
$L__BB6_16:
	setp.eq.s32 	%p16, %r35, 0;
	@%p16 bra 	$L__BB6_18;
	mul.lo.s32 	%r203, %r250, %r250;
	add.s32 	%r204, %r203, %r39;
	cvt.rn.f32.u32 	%f133, %r204;
	neg.f32 	%f134, %f133;
	mul.f32 	%f135, %f1, %f134;
	fma.rn.f32 	%f136, %f135, 0f3BBB989D, 0f3F000000;
	cvt.sat.f32.f32 	%f137, %f136;
	mov.f32 	%f138, 0f4B400001;
	mov.f32 	%f139, 0f437C0000;
	fma.rm.f32 	%f140, %f137, %f139, %f138;
	add.f32 	%f141, %f140, 0fCB40007F;
	neg.f32 	%f142, %f141;
	fma.rn.f32 	%f143, %f135, 0f3FB8AA3B, %f142;
	fma.rn.f32 	%f144, %f135, 0f32A57060, %f143;
	mov.b32 	%r205, %f140;
	shl.b32 	%r206, %r205, 23;
	mov.b32 	%f145, %r206;
	ex2.approx.ftz.f32 	%f146, %f144;
	mul.f32 	%f147, %f146, %f145;
	add.s32 	%r207, %r40, %r250;
	shl.b32 	%r208, %r207, 2;
	mov.u32 	%r209, shared_input;
	add.s32 	%r210, %r209, %r208;
	ld.shared.u32 	%r211, [%r210];
	bfe.u32 	%r212, %r211, 0, 8;
	cvt.u16.u32 	%rs33, %r212;
	and.b16  	%rs34, %rs33, 255;
	bfe.u32 	%r213, %r211, 8, 8;
	cvt.u16.u32 	%rs35, %r213;
	and.b16  	%rs36, %rs35, 255;
	bfe.u32 	%r214, %r211, 16, 8;
	cvt.u16.u32 	%rs37, %r214;
	and.b16  	%rs38, %rs37, 255;
	bfe.u32 	%r215, %r211, 24, 8;
	cvt.u16.u32 	%rs39, %r215;
	and.b16  	%rs40, %rs39, 255;
	cvt.rn.f32.u16 	%f148, %rs34;
	fma.rn.f32 	%f149, %f147, %f148, %f211;
	cvt.rn.f32.u16 	%f150, %rs36;
	fma.rn.f32 	%f151, %f147, %f150, %f210;
	cvt.rn.f32.u16 	%f152, %rs38;
	fma.rn.f32 	%f153, %f147, %f152, %f209;
	cvt.rn.f32.u16 	%f154, %rs40;
	fma.rn.f32 	%f155, %f147, %f154, %f208;
	add.f32 	%f156, %f207, %f147;
	add.s32 	%r216, %r203, %r250;
	add.s32 	%r217, %r250, %r216;
	add.s32 	%r218, %r217, %r39;
	add.s32 	%r219, %r218, 1;
	cvt.rn.f32.u32 	%f157, %r219;
	neg.f32 	%f158, %f157;
	mul.f32 	%f159, %f1, %f158;
	fma.rn.f32 	%f160, %f159, 0f3BBB989D, 0f3F000000;
	cvt.sat.f32.f32 	%f161, %f160;
	fma.rm.f32 	%f162, %f161, %f139, %f138;
	add.f32 	%f163, %f162, 0fCB40007F;
	neg.f32 	%f164, %f163;
	fma.rn.f32 	%f165, %f159, 0f3FB8AA3B, %f164;
	fma.rn.f32 	%f166, %f159, 0f32A57060, %f165;
	mov.b32 	%r220, %f162;
	shl.b32 	%r221, %r220, 23;
	mov.b32 	%f167, %r221;
	ex2.approx.ftz.f32 	%f168, %f166;
	mul.f32 	%f169, %f168, %f167;
	ld.shared.u32 	%r222, [%r210+4];
	bfe.u32 	%r223, %r222, 0, 8;
	cvt.u16.u32 	%rs41, %r223;
	and.b16  	%rs42, %rs41, 255;
	bfe.u32 	%r224, %r222, 8, 8;
	cvt.u16.u32 	%rs43, %r224;
	and.b16  	%rs44, %rs43, 255;
	bfe.u32 	%r225, %r222, 16, 8;
	cvt.u16.u32 	%rs45, %r225;
	and.b16  	%rs46, %rs45, 255;
	bfe.u32 	%r226, %r222, 24, 8;
	cvt.u16.u32 	%rs47, %r226;
	and.b16  	%rs48, %rs47, 255;
	cvt.rn.f32.u16 	%f170, %rs42;
	fma.rn.f32 	%f211, %f169, %f170, %f149;
	cvt.rn.f32.u16 	%f171, %rs44;
	fma.rn.f32 	%f210, %f169, %f171, %f151;
	cvt.rn.f32.u16 	%f172, %rs46;
	fma.rn.f32 	%f209, %f169, %f172, %f153;
	cvt.rn.f32.u16 	%f173, %rs48;
	fma.rn.f32 	%f208, %f169, %f173, %f155;
	add.f32 	%f207, %f156, %f169;
	add.s32 	%r250, %r250, 2;
$L__BB6_18:
	mad.lo.s32 	%r227, %r250, %r250, %r39;
	cvt.rn.f32.u32 	%f174, %r227;
	neg.f32 	%f175, %f174;
	mul.f32 	%f176, %f1, %f175;
	fma.rn.f32 	%f177, %f176, 0f3BBB989D, 0f3F000000;
	cvt.sat.f32.f32 	%f178, %f177;
	mov.f32 	%f179, 0f4B400001;
	mov.f32 	%f180, 0f437C0000;
	fma.rm.f32 	%f181, %f178, %f180, %f179;
	add.f32 	%f182, %f181, 0fCB40007F;
	neg.f32 	%f183, %f182;
	fma.rn.f32 	%f184, %f176, 0f3FB8AA3B, %f183;
	fma.rn.f32 	%f185, %f176, 0f32A57060, %f184;
	mov.b32 	%r228, %f181;
	shl.b32 	%r229, %r228, 23;
	mov.b32 	%f186, %r229;
	ex2.approx.ftz.f32 	%f187, %f185;
	mul.f32 	%f188, %f187, %f186;
	add.s32 	%r230, %r40, %r250;
	shl.b32 	%r231, %r230, 2;
	mov.u32 	%r232, shared_input;
	add.s32 	%r233, %r232, %r231;
	ld.shared.u32 	%r234, [%r233];
	bfe.u32 	%r235, %r234, 0, 8;
	cvt.u16.u32 	%rs49, %r235;
	and.b16  	%rs50, %rs49, 255;
	bfe.u32 	%r236, %r234, 8, 8;
	cvt.u16.u32 	%rs51, %r236;
	and.b16  	%rs52, %rs51, 255;
	bfe.u32 	%r237, %r234, 16, 8;
	cvt.u16.u32 	%rs53, %r237;
	and.b16  	%rs54, %rs53, 255;
	bfe.u32 	%r238, %r234, 24, 8;
	cvt.u16.u32 	%rs55, %r238;
	and.b16  	%rs56, %rs55, 255;
	cvt.rn.f32.u16 	%f189, %rs50;
	fma.rn.f32 	%f211, %f188, %f189, %f211;
	cvt.rn.f32.u16 	%f190, %rs52;
	fma.rn.f32 	%f210, %f188, %f190, %f210;
	cvt.rn.f32.u16 	%f191, %rs54;
	fma.rn.f32 	%f209, %f188, %f191, %f209;
	cvt.rn.f32.u16 	%f192, %rs56;
	fma.rn.f32 	%f208, %f188, %f192, %f208;
	add.f32 	%f207, %f207, %f188;
	add.s32 	%r46, %r248, 1;
	setp.ne.s32 	%p17, %r248, %r8;
	mov.u32 	%r248, %r46;
	@%p17 bra 	$L__BB6_13;
$L__BB6_19:
	ld.param.u64 	%rd21, [gaussian_blur_optimized_param_1];
	mad.lo.s32 	%r239, %r47, %r7, %r3;
	shl.b32 	%r240, %r239, 2;
	div.rn.f32 	%f193, %f211, %f207;
	cvt.rzi.u32.f32 	%r241, %f193;
	cvt.s64.s32 	%rd18, %r240;
	cvta.to.global.u64 	%rd19, %rd21;
	add.s64 	%rd20, %rd19, %rd18;
	st.global.u8 	[%rd20], %r241;
	div.rn.f32 	%f194, %f210, %f207;
	cvt.rzi.u32.f32 	%r242, %f194;
	st.global.u8 	[%rd20+1], %r242;
	div.rn.f32 	%f195, %f209, %f207;
	cvt.rzi.u32.f32 	%r243, %f195;
	st.global.u8 	[%rd20+2], %r243;
	div.rn.f32 	%f196, %f208, %f207;
	cvt.rzi.u32.f32 	%r244, %f196;
	st.global.u8 	[%rd20+3], %r244;
$L__BB6_20:
	ret;

}
	// .globl	warp_photo_optimized
.visible .entry warp_photo_optimized(
	.param .u64 .ptr .align 1 warp_photo_optimized_param_0,
	.param .u64 .ptr .align 1 warp_photo_optimized_param_1,
	.param .u64 .ptr .align 1 warp_photo_optimized_param_2,
	.param .u32 warp_photo_optimized_param_3,
	.param .u32 warp_photo_optimized_param_4
)
{
	.reg .pred 	%p<27>;
	.reg .b16 	%rs<8>;
	.reg .b32 	%r<46>;
	.reg .b32 	%f<4>;
	.reg .b64 	%rd<24>;

	ld.param.u64 	%rd6, [warp_photo_optimized_param_0];
	ld.param.u64 	%rd7, [warp_photo_optimized_param_1];
	ld.param.u64 	%rd5, [warp_photo_optimized_param_2];
	ld.param.u32 	%r12, [warp_photo_optimized_param_3];
	ld.param.u32 	%r13, [warp_photo_optimized_param_4];
	cvta.to.global.u64 	%rd1, %rd7;
	cvta.to.global.u64 	%rd2, %rd6;
	mov.u32 	%r14, %ctaid.x;
	mov.u32 	%r1, %ntid.x;
	mul.lo.s32 	%r2, %r14, %r1;
	mov.u32 	%r3, %tid.x;
	add.s32 	%r4, %r2, %r3;
	mov.u32 	%r15, %ctaid.y;
	mov.u32 	%r5, %ntid.y;
	mul.lo.s32 	%r6, %r15, %r5;
	mov.u32 	%r7, %tid.y;
	add.s32 	%r8, %r6, %r7;
	setp.ge.u32 	%p1, %r7, %r5;
	@%p1 bra 	$L__BB7_3;
	setp.ge.u32 	%p2, %r3, %r1;
	setp.ge.s32 	%p3, %r4, %r12;
	setp.ge.s32 	%p4, %r8, %r13;
	or.pred  	%p5, %p3, %p4;
	or.pred  	%p6, %p5, %p2;
	@%p6 bra 	$L__BB7_3;
	mad.lo.s32 	%r16, %r7, %r1, %r3;
	shl.b32 	%r17, %r16, 2;
	mad.lo.s32 	%r18, %r8, %r12, %r4;
	shl.b32 	%r19, %r18, 2;
	cvt.s64.s32 	%rd8, %r19;
	add.s64 	%rd9, %rd2, %rd8;
	mov.u32 	%r20, sharedPhoto;
	add.s32 	%r21, %r20, %r17;
	ld.global.u8 	%r22, [%rd9+3];
	ld.global.u8 	%r23, [%rd9+2];
	prmt.b32 	%r24, %r23, %r22, 0x3340U;
	ld.global.u8 	%r25, [%rd9+1];
	ld.global.u8 	%r26, [%rd9];
	prmt.b32 	%r27, %r26, %r25, 0x3340U;
	prmt.b32 	%r28, %r27, %r24, 0x5410U;
	st.shared.u32 	[%r21], %r28;
$L__BB7_3:
	bar.sync 	0;
	setp.ge.s32 	%p7, %r4, %r12;
	setp.ge.s32 	%p8, %r8, %r13;
	or.pred  	%p9, %p7, %p8;
	@%p9 bra 	$L__BB7_11;
	mad.lo.s32 	%r29, %r12, %r8, %r4;
	shl.b32 	%r9, %r29, 2;
	mul.lo.s32 	%r30, %r13, %r12;
	cvta.to.global.u64 	%rd10, %rd5;
	mul.wide.s32 	%rd11, %r29, 4;
	add.s64 	%rd3, %rd10, %rd11;
	mul.wide.s32 	%rd12, %r30, 4;
	add.s64 	%rd4, %rd3, %rd12;
	add.s64 	%rd13, %rd4, %rd12;
	ld.global.f32 	%f1, [%rd13];
	setp.geu.f32 	%p10, %f1, 0f3F000000;
	@%p10 bra 	$L__BB7_6;
	cvt.s64.s32 	%rd22, %r9;
	add.s64 	%rd23, %rd1, %rd22;
	mov.b16 	%rs6, 255;
	st.global.u8 	[%rd23], %rs6;
	mov.b16 	%rs7, 0;
	st.global.u8 	[%rd23+1], %rs7;
	st.global.u8 	[%rd23+2], %rs7;
	st.global.u8 	[%rd23+3], %rs6;
	bra.uni 	$L__BB7_11;
$L__BB7_6:
	ld.global.f32 	%f2, [%rd4];
	ld.global.f32 	%f3, [%rd3];
	cvt.rni.s32.f32 	%r10, %f3;
	cvt.rni.s32.f32 	%r11, %f2;
	setp.lt.s32 	%p11, %r10, 0;
	setp.ge.s32 	%p12, %r10, %r12;
	or.pred  	%p13, %p11, %p12;
	setp.lt.s32 	%p14, %r11, 0;
	setp.ge.s32 	%p15, %r11, %r13;
	or.pred  	%p16, %p14, %p15;
	or.pred  	%p18, %p13, %p16;
	not.pred 	%p19, %p18;
	@%p19 bra 	$L__BB7_8;
	cvt.s64.s32 	%rd20, %r9;
	add.s64 	%rd21, %rd1, %rd20;
	mov.b16 	%rs5, 0;
	st.global.u8 	[%rd21], %rs5;
	st.global.u8 	[%rd21+1], %rs5;
	st.global.u8 	[%rd21+2], %rs5;
	st.global.u8 	[%rd21+3], %rs5;
	bra.uni 	$L__BB7_11;
$L__BB7_8:
	setp.lt.s32 	%p20, %r10, %r2;
	add.s32 	%r31, %r2, %r1;
	setp.ge.s32 	%p21, %r10, %r31;
	or.pred  	%p22, %p20, %p21;
	setp.lt.u32 	%p23, %r11, %r6;
	or.pred  	%p24, %p22, %p23;
	add.s32 	%r32, %r6, %r5;
	setp.ge.u32 	%p25, %r11, %r32;
	or.pred  	%p26, %p24, %p25;
	@%p26 bra 	$L__BB7_10;
	sub.s32 	%r35, %r11, %r6;
	sub.s32 	%r36, %r10, %r2;
	mad.lo.s32 	%r37, %r35, %r1, %r36;
	shl.b32 	%r38, %r37, 2;
	mov.u32 	%r39, sharedPhoto;
	add.s32 	%r40, %r39, %r38;
	ld.shared.u32 	%r41, [%r40];
	bfe.u32 	%r42, %r41, 0, 8;
	bfe.u32 	%r43, %r41, 8, 8;
	bfe.u32 	%r44, %r41, 16, 8;
	bfe.u32 	%r45, %r41, 24, 8;
	cvt.s64.s32 	%rd18, %r9;
	add.s64 	%rd19, %rd1, %rd18;
	st.global.u8 	[%rd19], %r42;
	st.global.u8 	[%rd19+1], %r43;
	st.global.u8 	[%rd19+2], %r44;
	st.global.u8 	[%rd19+3], %r45;
	bra.uni 	$L__BB7_11;
$L__BB7_10:
	mad.lo.s32 	%r33, %r11, %r12, %r10;
	shl.b32 	%r34, %r33, 2;
	cvt.s64.s32 	%rd14, %r34;
	add.s64 	%rd15, %rd2, %rd14;
	ld.global.u8 	%rs1, [%rd15];
	cvt.s64.s32 	%rd16, %r9;
	add.s64 	%rd17, %rd1, %rd16;
	st.global.u8 	[%rd17], %rs1;
	ld.global.u8 	%rs2, [%rd15+1];
	st.global.u8 	[%rd17+1], %rs2;
	ld.global.u8 	%rs3, [%rd15+2];
	st.global.u8 	[%rd17+2], %rs3;
	ld.global.u8 	%rs4, [%rd15+3];
	st.global.u8 	[%rd17+3], %rs4;
$L__BB7_11:
	ret;

}


// ===== COMPILED SASS (sm_100) =====

	.target	sm_100

	.elftype	@"ET_EXEC"


//--------------------- .note.nv.tkinfo           --------------------------
	.section	.note.nv.tkinfo,"",@"SHT_NOTE"
	.sectionflags	@"SHF_NOTE_NV_TKINFO"
	.tkinfo
        /*0018*/ 	.word	0x00000002
        /*0030*/ 	.string	""
        /*0030*/ 	.string	"ptxas"
        /*0030*/ 	.string	"Cuda compilation tools, release 13.0, V13.0.88"
        /*0030*/ 	.string	"Build cuda_13.0.r13.0/compiler.36424714_0"
        /*0030*/ 	.string	"-arch sm_100 -m 64 "



//--------------------- .note.nv.cuinfo           --------------------------
	.section	.note.nv.cuinfo,"",@"SHT_NOTE"
	.sectionflags	@"SHF_NOTE_NV_CUINFO"
        /*0018*/ 	.short	0x0002
        /*001a*/ 	.short	0x0064
        /*001c*/ 	.short	0x0082
	.zero		2


//--------------------- .nv.info                  --------------------------
	.section	.nv.info,"",@"SHT_CUDA_INFO"
	.align	4


	//----- nvinfo : EIATTR_REGCOUNT
	.align		4
        /*0000*/ 	.byte	0x04, 0x2f
        /*0002*/ 	.short	(.L_1 - .L_0)
	.align		4
.L_0:
        /*0004*/ 	.word	index@(remove_outliers_optimized)
        /*0008*/ 	.word	0x00000012


	//----- nvinfo : EIATTR_FRAME_SIZE
	.align		4
.L_1:
        /*000c*/ 	.byte	0x04, 0x11
        /*000e*/ 	.short	(.L_3 - .L_2)
	.align		4
.L_2:
        /*0010*/ 	.word	index@($__internal_3_$__cuda_sm20_sqrt_rn_f32_slowpath)
        /*0014*/ 	.word	0x00000000


	//----- nvinfo : EIATTR_FRAME_SIZE
	.align		4
.L_3:
        /*0018*/ 	.byte	0x04, 0x11
        /*001a*/ 	.short	(.L_5 - .L_4)
	.align		4
.L_4:
        /*001c*/ 	.word	index@(remove_outliers_optimized)
        /*0020*/ 	.word	0x00000000


	//----- nvinfo : EIATTR_REGCOUNT
	.align		4
.L_5:
        /*0024*/ 	.byte	0x04, 0x2f
        /*0026*/ 	.short	(.L_7 - .L_6)
	.align		4
.L_6:
        /*0028*/ 	.word	index@(smooth_grid_points_optimized)
        /*002c*/ 	.word	0x00000020


	//----- nvinfo : EIATTR_FRAME_SIZE
	.align		4
.L_7:
        /*0030*/ 	.byte	0x04, 0x11
        /*0032*/ 	.short	(.L_9 - .L_8)
	.align		4
.L_8:
        /*0034*/ 	.word	index@($__internal_2_$__cuda_sm3x_div_rn_noftz_f32_slowpath)
        /*0038*/ 	.word	0x00000000


	//----- nvinfo : EIATTR_FRAME_SIZE
	.align		4
.L_9:
        /*003c*/ 	.byte	0x04, 0x11
        /*003e*/ 	.short	(.L_11 - .L_10)
	.align		4
.L_10:
        /*0040*/ 	.word	index@(smooth_grid_points_optimized)
        /*0044*/ 	.word	0x00000000


	//----- nvinfo : EIATTR_REGCOUNT
	.align		4
.L_11:
        /*0048*/ 	.byte	0x04, 0x2f
        /*004a*/ 	.short	(.L_13 - .L_12)
	.align		4
.L_12:
        /*004c*/ 	.word	index@(match_features_tiled)
        /*0050*/ 	.word	0x00000030


	//----- nvinfo : EIATTR_FRAME_SIZE
	.align		4
.L_13:
        /*0054*/ 	.byte	0x04, 0x11
        /*0056*/ 	.short	(.L_15 - .L_14)
	.align		4
.L_14:
        /*0058*/ 	.word	index@(match_features_tiled)
        /*005c*/ 	.word	0x00000020


	//----- nvinfo : EIATTR_REGCOUNT
	.align		4
.L_15:
        /*0060*/ 	.byte	0x04, 0x2f
        /*0062*/ 	.short	(.L_17 - .L_16)
	.align		4
.L_16:
        /*0064*/ 	.word	index@(warp_photo)
        /*0068*/ 	.word	0x00000010


	//----- nvinfo : EIATTR_FRAME_SIZE
	.align		4
.L_17:
        /*006c*/ 	.byte	0x04, 0x11
        /*006e*/ 	.short	(.L_19 - .L_18)
	.align		4
.L_18:
        /*0070*/ 	.word	index@(warp_photo)
        /*0074*/ 	.word	0x00000000


	//----- nvinfo : EIATTR_REGCOUNT
	.align		4
.L_19:
        /*0078*/ 	.byte	0x04, 0x2f
        /*007a*/ 	.short	(.L_21 - .L_20)
	.align		4
.L_20:
        /*007c*/ 	.word	index@(warp_photo_bilinear)
        /*0080*/ 	.word	0x00000016


	//----- nvinfo : EIATTR_FRAME_SIZE
	.align		4
.L_21:
        /*0084*/ 	.byte	0x04, 0x11
        /*0086*/ 	.short	(.L_23 - .L_22)
	.align		4
.L_22:
        /*0088*/ 	.word	index@(warp_photo_bilinear)
        /*008c*/ 	.word	0x00000000


	//----- nvinfo : EIATTR_REGCOUNT
	.align		4
.L_23:
        /*0090*/ 	.byte	0x04, 0x2f
        /*0092*/ 	.short	(.L_25 - .L_24)
	.align		4
.L_24:
        /*0094*/ 	.word	index@(batch_transform_coalesced)
        /*0098*/ 	.word	0x00000012


	//----- nvinfo : EIATTR_FRAME_SIZE
	.align		4
.L_25:
        /*009c*/ 	.byte	0x04, 0x11
        /*009e*/ 	.short	(.L_27 - .L_26)
	.align		4
.L_26:
        /*00a0*/ 	.word	index@(batch_transform_coalesced)
        /*00a4*/ 	.word	0x00000000


	//----- nvinfo : EIATTR_REGCOUNT
	.align		4
.L_27:
        /*00a8*/ 	.byte	0x04, 0x2f
        /*00aa*/ 	.short	(.L_29 - .L_28)
	.align		4
.L_28:
        /*00ac*/ 	.word	index@(gaussian_blur_optimized)
        /*00b0*/ 	.word	0x00000020


	//----- nvinfo : EIATTR_FRAME_SIZE
	.align		4
.L_29:
        /*00b4*/ 	.byte	0x04, 0x11
        /*00b6*/ 	.short	(.L_31 - .L_30)
	.align		4
.L_30:
        /*00b8*/ 	.word	index@($__internal_1_$__cuda_sm3x_div_rn_noftz_f32_slowpath)
        /*00bc*/ 	.word	0x00000000


	//----- nvinfo : EIATTR_FRAME_SIZE
	.align		4
.L_31:
        /*00c0*/ 	.byte	0x04, 0x11
        /*00c2*/ 	.short	(.L_33 - .L_32)
	.align		4
.L_32:
        /*00c4*/ 	.word	index@($__internal_0_$__cuda_sm20_rcp_rn_f32_slowpath)
        /*00c8*/ 	.word	0x00000000


	//----- nvinfo : EIATTR_FRAME_SIZE
	.align		4
.L_33:
        /*00cc*/ 	.byte	0x04, 0x11
        /*00ce*/ 	.short	(.L_35 - .L_34)
	.align		4
.L_34:
        /*00d0*/ 	.word	index@(gaussian_blur_optimized)
        /*00d4*/ 	.word	0x00000000


	//----- nvinfo : EIATTR_REGCOUNT
	.align		4
.L_35:
        /*00d8*/ 	.byte	0x04, 0x2f
        /*00da*/ 	.short	(.L_37 - .L_36)
	.align		4
.L_36:
        /*00dc*/ 	.word	index@(warp_photo_optimized)
        /*00e0*/ 	.word	0x00000010


	//----- nvinfo : EIATTR_FRAME_SIZE
	.align		4
.L_37:
        /*00e4*/ 	.byte	0x04, 0x11
        /*00e6*/ 	.short	(.L_39 - .L_38)
	.align		4
.L_38:
        /*00e8*/ 	.word	index@(warp_photo_optimized)
        /*00ec*/ 	.word	0x00000000


	//----- nvinfo : EIATTR_MIN_STACK_SIZE
	.align		4
.L_39:
        /*00f0*/ 	.byte	0x04, 0x12
        /*00f2*/ 	.short	(.L_41 - .L_40)
	.align		4
.L_40:
        /*00f4*/ 	.word	index@(warp_photo_optimized)
        /*00f8*/ 	.word	0x00000000


	//----- nvinfo : EIATTR_MIN_STACK_SIZE
	.align		4
.L_41:
        /*00fc*/ 	.byte	0x04, 0x12
        /*00fe*/ 	.short	(.L_43 - .L_42)
	.align		4
.L_42:
        /*0100*/ 	.word	index@(gaussian_blur_optimized)
        /*0104*/ 	.word	0x00000000


	//----- nvinfo : EIATTR_MIN_STACK_SIZE
	.align		4
.L_43:
        /*0108*/ 	.byte	0x04, 0x12
        /*010a*/ 	.short	(.L_45 - .L_44)
	.align		4
.L_44:
        /*010c*/ 	.word	index@(batch_transform_coalesced)
        /*0110*/ 	.word	0x00000000


	//----- nvinfo : EIATTR_MIN_STACK_SIZE
	.align		4
.L_45:
        /*0114*/ 	.byte	0x04, 0x12
        /*0116*/ 	.short	(.L_47 - .L_46)
	.align		4
.L_46:
        /*0118*/ 	.word	index@(warp_photo_bilinear)
        /*011c*/ 	.word	0x00000000


	//----- nvinfo : EIATTR_MIN_STACK_SIZE
	.align		4
.L_47:
        /*0120*/ 	.byte	0x04, 0x12
        /*0122*/ 	.short	(.L_49 - .L_48)
	.align		4
.L_48:
        /*0124*/ 	.word	index@(warp_photo)
        /*0128*/ 	.word	0x00000000


	//----- nvinfo : EIATTR_MIN_STACK_SIZE
	.align		4
.L_49:
        /*012c*/ 	.byte	0x04, 0x12
        /*012e*/ 	.short	(.L_51 - .L_50)
	.align		4
.L_50:
        /*0130*/ 	.word	index@(match_features_tiled)
        /*0134*/ 	.word	0x00000020


	//----- nvinfo : EIATTR_MIN_STACK_SIZE
	.align		4
.L_51:
        /*0138*/ 	.byte	0x04, 0x12
        /*013a*/ 	.short	(.L_53 - .L_52)
	.align		4
.L_52:
        /*013c*/ 	.word	index@(smooth_grid_points_optimized)
        /*0140*/ 	.word	0x00000000


	//----- nvinfo : EIATTR_MIN_STACK_SIZE
	.align		4
.L_53:
        /*0144*/ 	.byte	0x04, 0x12
        /*0146*/ 	.short	(.L_55 - .L_54)
	.align		4
.L_54:
        /*0148*/ 	.word	index@(remove_outliers_optimized)
        /*014c*/ 	.word	0x00000000
.L_55:


//--------------------- .nv.compat                --------------------------
	.section	.nv.compat,"",@"SHT_CUDA_COMPAT_INFO"
	.align	4
        /*0000*/ 	.byte	0x02, 0x09, 0x00, 0x00, 0x02, 0x02, 0x01, 0x00, 0x02, 0x05, 0x05, 0x00, 0x03, 0x07, 0x01, 0x01
        /*0010*/ 	.byte	0x02, 0x03, 0x00, 0x00, 0x02, 0x06, 0x01, 0x00, 0x04, 0x0b, 0x08, 0x00, 0x01, 0x00, 0x00, 0x00
        /*0020*/ 	.byte	0x00, 0x00, 0x00, 0x00


//--------------------- .nv.info.warp_photo_optimized --------------------------
	.section	.nv.info.warp_photo_optimized,"",@"SHT_CUDA_INFO"
	.sectionflags	@""
	.align	4


	//----- nvinfo : EIATTR_CUDA_API_VERSION
	.align		4
        /*0000*/ 	.byte	0x04, 0x37
        /*0002*/ 	.short	(.L_57 - .L_56)
.L_56:
        /*0004*/ 	.word	0x00000082


	//----- nvinfo : EIATTR_KPARAM_INFO
	.align		4
.L_57:
        /*0008*/ 	.byte	0x04, 0x17
        /*000a*/ 	.short	(.L_59 - .L_58)
.L_58:
        /*000c*/ 	.word	0x00000000
        /*0010*/ 	.short	0x0004
        /*0012*/ 	.short	0x001c
        /*0014*/ 	.byte	0x00, 0xf0, 0x11, 0x00


	//----- nvinfo : EIATTR_KPARAM_INFO
	.align		4
.L_59:
        /*0018*/ 	.byte	0x04, 0x17
        /*001a*/ 	.short	(.L_61 - .L_60)
.L_60:
        /*001c*/ 	.word	0x00000000
        /*0020*/ 	.short	0x0003
        /*0022*/ 	.short	0x0018
        /*0024*/ 	.byte	0x00, 0xf0, 0x11, 0x00


	//----- nvinfo : EIATTR_KPARAM_INFO
	.align		4
.L_61:
        /*0028*/ 	.byte	0x04, 0x17
        /*002a*/ 	.short	(.L_63 - .L_62)
.L_62:
        /*002c*/ 	.word	0x00000000
        /*0030*/ 	.short	0x0002
        /*0032*/ 	.short	0x0010
        /*0034*/ 	.byte	0x00, 0xf5, 0x21, 0x00


	//----- nvinfo : EIATTR_KPARAM_INFO
	.align		4
.L_63:
        /*0038*/ 	.byte	0x04, 0x17
        /*003a*/ 	.short	(.L_65 - .L_64)
.L_64:
        /*003c*/ 	.word	0x00000000
        /*0040*/ 	.short	0x0001
        /*0042*/ 	.short	0x0008
        /*0044*/ 	.byte	0x00, 0xf5, 0x21, 0x00


	//----- nvinfo : EIATTR_KPARAM_INFO
	.align		4
.L_65:
        /*0048*/ 	.byte	0x04, 0x17
        /*004a*/ 	.short	(.L_67 - .L_66)
.L_66:
        /*004c*/ 	.word	0x00000000
        /*0050*/ 	.short	0x0000
        /*0052*/ 	.short	0x0000
        /*0054*/ 	.byte	0x00, 0xf5, 0x21, 0x00


	//----- nvinfo : EIATTR_SPARSE_MMA_MASK
	.align		4
.L_67:
        /*0058*/ 	.byte	0x03, 0x50
        /*005a*/ 	.short	0x0000


	//----- nvinfo : EIATTR_MAXREG_COUNT
	.align		4
        /*005c*/ 	.byte	0x03, 0x1b
        /*005e*/ 	.short	0x00ff


	//----- nvinfo : EIATTR_NUM_BARRIERS
	.align		4
        /*0060*/ 	.byte	0x02, 0x4c
        /*0062*/ 	.byte	0x01
	.zero		1


	//----- nvinfo : EIATTR_MERCURY_ISA_VERSION
	.align		4
        /*0064*/ 	.byte	0x03, 0x5f
        /*0066*/ 	.short	0x0101


	//----- nvinfo : EIATTR_VRC_CTA_INIT_COUNT
	.align		4
        /*0068*/ 	.byte	0x02, 0x4a
	.zero		1
	.zero		1


	//----- nvinfo : EIATTR_EXIT_INSTR_OFFSETS
	.align		4
        /*006c*/ 	.byte	0x04, 0x1c
        /*006e*/ 	.short	(.L_69 - .L_68)


	//   ....[0]....
.L_68:
        /*0070*/ 	.word	0x00000270


	//   ....[1]....
        /*0074*/ 	.word	0x000003b0


	//   ....[2]....
        /*0078*/ 	.word	0x000004d0


	//   ....[3]....
        /*007c*/ 	.word	0x00000680


	//   ....[4]....
        /*0080*/ 	.word	0x00000780


	//----- nvinfo : EIATTR_CRS_STACK_SIZE
	.align		4
.L_69:
        /*0084*/ 	.byte	0x04, 0x1e
        /*0086*/ 	.short	(.L_71 - .L_70)
.L_70:
        /*0088*/ 	.word	0x00000000


	//----- nvinfo : EIATTR_CBANK_PARAM_SIZE
	.align		4
.L_71:
        /*008c*/ 	.byte	0x03, 0x19
        /*008e*/ 	.short	0x0020


	//----- nvinfo : EIATTR_PARAM_CBANK
	.align		4
        /*0090*/ 	.byte	0x04, 0x0a
        /*0092*/ 	.short	(.L_73 - .L_72)
	.align		4
.L_72:
        /*0094*/ 	.word	index@(.nv.constant0.warp_photo_optimized)
        /*0098*/ 	.short	0x0380
        /*009a*/ 	.short	0x0020


	//----- nvinfo : EIATTR_SW_WAR
	.align		4
.L_73:
        /*009c*/ 	.byte	0x04, 0x36
        /*009e*/ 	.short	(.L_75 - .L_74)
.L_74:
        /*00a0*/ 	.word	0x00000008
.L_75:


//--------------------- .nv.info.gaussian_blur_optimized --------------------------
	.section	.nv.info.gaussian_blur_optimized,"",@"SHT_CUDA_INFO"
	.sectionflags	@""
	.align	4


	//----- nvinfo : EIATTR_CUDA_API_VERSION
	.align		4
        /*0000*/ 	.byte	0x04, 0x37
        /*0002*/ 	.short	(.L_77 - .L_76)
.L_76:
        /*0004*/ 	.word	0x00000082


	//----- nvinfo : EIATTR_KPARAM_INFO
	.align		4
.L_77:
        /*0008*/ 	.byte	0x04, 0x17
        /*000a*/ 	.short	(.L_79 - .L_78)
.L_78:
        /*000c*/ 	.word	0x00000000
        /*0010*/ 	.short	0x0004
        /*0012*/ 	.short	0x0018
        /*0014*/ 	.byte	0x00, 0xf0, 0x11, 0x00


	//----- nvinfo : EIATTR_KPARAM_INFO
	.align		4
.L_79:
        /*0018*/ 	.byte	0x04, 0x17
        /*001a*/ 	.short	(.L_81 - .L_80)
.L_80:
        /*001c*/ 	.word	0x00000000
        /*0020*/ 	.short	0x0003
        /*0022*/ 	.short	0x0014
        /*0024*/ 	.byte	0x00, 0xf0, 0x11, 0x00


	//----- nvinfo : EIATTR_KPARAM_INFO
	.align		4
.L_81:
        /*0028*/ 	.byte	0x04, 0x17
        /*002a*/ 	.short	(.L_83 - .L_82)
.L_82:
        /*002c*/ 	.word	0x00000000
        /*0030*/ 	.short	0x0002
        /*0032*/ 	.short	0x0010
        /*0034*/ 	.byte	0x00, 0xf0, 0x11, 0x00


	//----- nvinfo : EIATTR_KPARAM_INFO
	.align		4
.L_83:
        /*0038*/ 	.byte	0x04, 0x17
        /*003a*/ 	.short	(.L_85 - .L_84)
.L_84:
        /*003c*/ 	.word	0x00000000
        /*0040*/ 	.short	0x0001
        /*0042*/ 	.short	0x0008
        /*0044*/ 	.byte	0x00, 0xf5, 0x21, 0x00


	//----- nvinfo : EIATTR_KPARAM_INFO
	.align		4
.L_85:
        /*0048*/ 	.byte	0x04, 0x17
        /*004a*/ 	.short	(.L_87 - .L_86)
.L_86:
        /*004c*/ 	.word	0x00000000
        /*0050*/ 	.short	0x0000
        /*0052*/ 	.short	0x0000
        /*0054*/ 	.byte	0x00, 0xf5, 0x21, 0x00


	//----- nvinfo : EIATTR_SPARSE_MMA_MASK
	.align		4
.L_87:
        /*0058*/ 	.byte	0x03, 0x50
        /*005a*/ 	.short	0x0000


	//----- nvinfo : EIATTR_MAXREG_COUNT
	.align		4
        /*005c*/ 	.byte	0x03, 0x1b
        /*005e*/ 	.short	0x00ff


	//----- nvinfo : EIATTR_NUM_BARRIERS
	.align		4
        /*0060*/ 	.byte	0x02, 0x4c
        /*0062*/ 	.byte	0x01
	.zero		1


	//----- nvinfo : EIATTR_MERCURY_ISA_VERSION
	.align		4
        /*0064*/ 	.byte	0x03, 0x5f
        /*0066*/ 	.short	0x0101


	//----- nvinfo : EIATTR_VRC_CTA_INIT_COUNT
	.align		4
        /*0068*/ 	.byte	0x02, 0x4a
	.zero		1
	.zero		1


	//----- nvinfo : EIATTR_EXIT_INSTR_OFFSETS
	.align		4
        /*006c*/ 	.byte	0x04, 0x1c
        /*006e*/ 	.short	(.L_89 - .L_88)


	//   ....[0]....
.L_88:
        /*0070*/ 	.word	0x00000ca0


	//   ....[1]....
        /*0074*/ 	.word	0x00002140


	//----- nvinfo : EIATTR_CRS_STACK_SIZE
	.align		4
.L_89:
        /*0078*/ 	.byte	0x04, 0x1e
        /*007a*/ 	.short	(.L_91 - .L_90)
.L_90:
        /*007c*/ 	.word	0x00000000


	//----- nvinfo : EIATTR_CBANK_PARAM_SIZE
	.align		4
.L_91:
        /*0080*/ 	.byte	0x03, 0x19
        /*0082*/ 	.short	0x001c


	//----- nvinfo : EIATTR_PARAM_CBANK
	.align		4
        /*0084*/ 	.byte	0x04, 0x0a
        /*0086*/ 	.short	(.L_93 - .L_92)
	.align		4
.L_92:
        /*0088*/ 	.word	index@(.nv.constant0.gaussian_blur_optimized)
        /*008c*/ 	.short	0x0380
        /*008e*/ 	.short	0x001c


	//----- nvinfo : EIATTR_SW_WAR
	.align		4
.L_93:
        /*0090*/ 	.byte	0x04, 0x36
        /*0092*/ 	.short	(.L_95 - .L_94)
.L_94:
        /*0094*/ 	.word	0x00000008
.L_95:


//--------------------- .nv.info.batch_transform_coalesced --------------------------
	.section	.nv.info.batch_transform_coalesced,"",@"SHT_CUDA_INFO"
	.sectionflags	@""
	.align	4


	//----- nvinfo : EIATTR_CUDA_API_VERSION
	.align		4
        /*0000*/ 	.byte	0x04, 0x37
        /*0002*/ 	.short	(.L_97 - .L_96)
.L_96:
        /*0004*/ 	.word	0x00000082


	//----- nvinfo : EIATTR_KPARAM_INFO
	.align		4
.L_97:
        /*0008*/ 	.byte	0x04, 0x17
        /*000a*/ 	.short	(.L_99 - .L_98)
.L_98:
        /*000c*/ 	.word	0x00000000
        /*0010*/ 	.short	0x0004
        /*0012*/ 	.short	0x001c
        /*0014*/ 	.byte	0x00, 0xf0, 0x11, 0x00


	//----- nvinfo : EIATTR_KPARAM_INFO
	.align		4
.L_99:
        /*0018*/ 	.byte	0x04, 0x17
        /*001a*/ 	.short	(.L_101 - .L_100)
.L_100:
        /*001c*/ 	.word	0x00000000
        /*0020*/ 	.short	0x0003
        /*0022*/ 	.short	0x0018
        /*0024*/ 	.byte	0x00, 0xf0, 0x11, 0x00


	//----- nvinfo : EIATTR_KPARAM_INFO
	.align		4
.L_101:
        /*0028*/ 	.byte	0x04, 0x17
        /*002a*/ 	.short	(.L_103 - .L_102)
.L_102:
        /*002c*/ 	.word	0x00000000
        /*0030*/ 	.short	0x0002
        /*0032*/ 	.short	0x0010
        /*0034*/ 	.byte	0x00, 0xf5, 0x21, 0x00


	//----- nvinfo : EIATTR_KPARAM_INFO
	.align		4
.L_103:
        /*0038*/ 	.byte	0x04, 0x17
        /*003a*/ 	.short	(.L_105 - .L_104)
.L_104:
        /*003c*/ 	.word	0x00000000
        /*0040*/ 	.short	0x0001
        /*0042*/ 	.short	0x0008
        /*0044*/ 	.byte	0x00, 0xf5, 0x21, 0x00


	//----- nvinfo : EIATTR_KPARAM_INFO
	.align		4
.L_105:
        /*0048*/ 	.byte	0x04, 0x17
        /*004a*/ 	.short	(.L_107 - .L_106)
.L_106:
        /*004c*/ 	.word	0x00000000
        /*0050*/ 	.short	0x0000
        /*0052*/ 	.short	0x0000
        /*0054*/ 	.byte	0x00, 0xf5, 0x21, 0x00


	//----- nvinfo : EIATTR_SPARSE_MMA_MASK
	.align		4
.L_107:
        /*0058*/ 	.byte	0x03, 0x50
        /*005a*/ 	.short	0x0000


	//----- nvinfo : EIATTR_MAXREG_COUNT
	.align		4
        /*005c*/ 	.byte	0x03, 0x1b
        /*005e*/ 	.short	0x00ff


	//----- nvinfo : EIATTR_MERCURY_ISA_VERSION
	.align		4
        /*0060*/ 	.byte	0x03, 0x5f
        /*0062*/ 	.short	0x0101


	//----- nvinfo : EIATTR_VRC_CTA_INIT_COUNT
	.align		4
        /*0064*/ 	.byte	0x02, 0x4a
	.zero		1
	.zero		1


	//----- nvinfo : EIATTR_EXIT_INSTR_OFFSETS
	.align		4
        /*0068*/ 	.byte	0x04, 0x1c
        /*006a*/ 	.short	(.L_109 - .L_108)


	//   ....[0]....
.L_108:
        /*006c*/ 	.word	0x00000080


	//   ....[1]....
        /*0070*/ 	.word	0x000003d0


	//----- nvinfo : EIATTR_CBANK_PARAM_SIZE
	.align		4
.L_109:
        /*0074*/ 	.byte	0x03, 0x19
        /*0076*/ 	.short	0x0020


	//----- nvinfo : EIATTR_PARAM_CBANK
	.align		4
        /*0078*/ 	.byte	0x04, 0x0a
        /*007a*/ 	.short	(.L_111 - .L_110)
	.align		4
.L_110:
        /*007c*/ 	.word	index@(.nv.constant0.batch_transform_coalesced)
        /*0080*/ 	.short	0x0380
        /*0082*/ 	.short	0x0020


	//----- nvinfo : EIATTR_SW_WAR
	.align		4
.L_111:
        /*0084*/ 	.byte	0x04, 0x36
        /*0086*/ 	.short	(.L_113 - .L_112)
.L_112:
        /*0088*/ 	.word	0x00000008
.L_113:


//--------------------- .nv.info.warp_photo_bilinear --------------------------
	.section	.nv.info.warp_photo_bilinear,"",@"SHT_CUDA_INFO"
	.sectionflags	@""
	.align	4


	//----- nvinfo : EIATTR_CUDA_API_VERSION
	.align		4
        /*0000*/ 	.byte	0x04, 0x37
        /*0002*/ 	.short	(.L_115 - .L_114)
.L_114:
        /*0004*/ 	.word	0x00000082


	//----- nvinfo : EIATTR_KPARAM_INFO
	.align		4
.L_115:
        /*0008*/ 	.byte	0x04, 0x17
        /*000a*/ 	.short	(.L_117 - .L_116)
.L_116:
        /*000c*/ 	.word	0x00000000
        /*0010*/ 	.short	0x0004
        /*0012*/ 	.short	0x001c
        /*0014*/ 	.byte	0x00, 0xf0, 0x11, 0x00


	//----- nvinfo : EIATTR_KPARAM_INFO
	.align		4
.L_117:
        /*0018*/ 	.byte	0x04, 0x17
        /*001a*/ 	.short	(.L_119 - .L_118)
.L_118:
        /*001c*/ 	.word	0x00000000
        /*0020*/ 	.short	0x0003
        /*0022*/ 	.short	0x0018
        /*0024*/ 	.byte	0x00, 0xf0, 0x11, 0x00


	//----- nvinfo : EIATTR_KPARAM_INFO
	.align		4
.L_119:
        /*0028*/ 	.byte	0x04, 0x17
        /*002a*/ 	.short	(.L_121 - .L_120)
.L_120:
        /*002c*/ 	.word	0x00000000
        /*0030*/ 	.short	0x0002
        /*0032*/ 	.short	0x0010
        /*0034*/ 	.byte	0x00, 0xf5, 0x21, 0x00


	//----- nvinfo : EIATTR_KPARAM_INFO
	.align		4
.L_121:
        /*0038*/ 	.byte	0x04, 0x17
        /*003a*/ 	.short	(.L_123 - .L_122)
.L_122:
        /*003c*/ 	.word	0x00000000
        /*0040*/ 	.short	0x0001
        /*0042*/ 	.short	0x0008
        /*0044*/ 	.byte	0x00, 0xf5, 0x21, 0x00


	//----- nvinfo : EIATTR_KPARAM_INFO
	.align		4
.L_123:
        /*0048*/ 	.byte	0x04, 0x17
        /*004a*/ 	.short	(.L_125 - .L_124)
.L_124:
        /*004c*/ 	.word	0x00000000
        /*0050*/ 	.short	0x0000
        /*0052*/ 	.short	0x0000
        /*0054*/ 	.byte	0x00, 0xf5, 0x21, 0x00


	//----- nvinfo : EIATTR_SPARSE_MMA_MASK
	.align		4
.L_125:
        /*0058*/ 	.byte	0x03, 0x50
        /*005a*/ 	.short	0x0000


	//----- nvinfo : EIATTR_MAXREG_COUNT
	.align		4
        /*005c*/ 	.byte	0x03, 0x1b
        /*005e*/ 	.short	0x00ff


	//----- nvinfo : EIATTR_MERCURY_ISA_VERSION
	.align		4
        /*0060*/ 	.byte	0x03, 0x5f
        /*0062*/ 	.short	0x0101


	//----- nvinfo : EIATTR_VRC_CTA_INIT_COUNT
	.align		4
        /*0064*/ 	.byte	0x02, 0x4a
	.zero		1
	.zero		1


	//----- nvinfo : EIATTR_EXIT_INSTR_OFFSETS
	.align		4
        /*0068*/ 	.byte	0x04, 0x1c
        /*006a*/ 	.short	(.L_127 - .L_126)


	//   ....[0]....
.L_126:
        /*006c*/ 	.word	0x000000c0


	//   ....[1]....
        /*0070*/ 	.word	0x00000210


	//   ....[2]....
        /*0074*/ 	.word	0x00000340


	//   ....[3]....
        /*0078*/ 	.word	0x00000850


	//----- nvinfo : EIATTR_CRS_STACK_SIZE
	.align		4
.L_127:
        /*007c*/ 	.byte	0x04, 0x1e
        /*007e*/ 	.short	(.L_129 - .L_128)
.L_128:
        /*0080*/ 	.word	0x00000000


	//----- nvinfo : EIATTR_CBANK_PARAM_SIZE
	.align		4
.L_129:
        /*0084*/ 	.byte	0x03, 0x19
        /*0086*/ 	.short	0x0020


	//----- nvinfo : EIATTR_PARAM_CBANK
	.align		4
        /*0088*/ 	.byte	0x04, 0x0a
        /*008a*/ 	.short	(.L_131 - .L_130)
	.align		4
.L_130:
        /*008c*/ 	.word	index@(.nv.constant0.warp_photo_bilinear)
        /*0090*/ 	.short	0x0380
        /*0092*/ 	.short	0x0020


	//----- nvinfo : EIATTR_SW_WAR
	.align		4
.L_131:
        /*0094*/ 	.byte	0x04, 0x36
        /*0096*/ 	.short	(.L_133 - .L_132)
.L_132:
        /*0098*/ 	.word	0x00000008
.L_133:


//--------------------- .nv.info.warp_photo       --------------------------
	.section	.nv.info.warp_photo,"",@"SHT_CUDA_INFO"
	.sectionflags	@""
	.align	4


	//----- nvinfo : EIATTR_CUDA_API_VERSION
	.align		4
        /*0000*/ 	.byte	0x04, 0x37
        /*0002*/ 	.short	(.L_135 - .L_134)
.L_134:
        /*0004*/ 	.word	0x00000082


	//----- nvinfo : EIATTR_KPARAM_INFO
	.align		4
.L_135:
        /*0008*/ 	.byte	0x04, 0x17
        /*000a*/ 	.short	(.L_137 - .L_136)
.L_136:
        /*000c*/ 	.word	0x00000000
        /*0010*/ 	.short	0x0004
        /*0012*/ 	.short	0x001c
        /*0014*/ 	.byte	0x00, 0xf0, 0x11, 0x00


	//----- nvinfo : EIATTR_KPARAM_INFO
	.align		4
.L_137:
        /*0018*/ 	.byte	0x04, 0x17
        /*001a*/ 	.short	(.L_139 - .L_138)
.L_138:
        /*001c*/ 	.word	0x00000000
        /*0020*/ 	.short	0x0003
        /*0022*/ 	.short	0x0018
        /*0024*/ 	.byte	0x00, 0xf0, 0x11, 0x00


	//----- nvinfo : EIATTR_KPARAM_INFO
	.align		4
.L_139:
        /*0028*/ 	.byte	0x04, 0x17
        /*002a*/ 	.short	(.L_141 - .L_140)
.L_140:
        /*002c*/ 	.word	0x00000000
        /*0030*/ 	.short	0x0002
        /*0032*/ 	.short	0x0010
        /*0034*/ 	.byte	0x00, 0xf5, 0x21, 0x00


	//----- nvinfo : EIATTR_KPARAM_INFO
	.align		4
.L_141:
        /*0038*/ 	.byte	0x04, 0x17
        /*003a*/ 	.short	(.L_143 - .L_142)
.L_142:
        /*003c*/ 	.word	0x00000000
        /*0040*/ 	.short	0x0001
        /*0042*/ 	.short	0x0008
        /*0044*/ 	.byte	0x00, 0xf5, 0x21, 0x00


	//----- nvinfo : EIATTR_KPARAM_INFO
	.align		4
.L_143:
        /*0048*/ 	.byte	0x04, 0x17
        /*004a*/ 	.short	(.L_145 - .L_144)
.L_144:
        /*004c*/ 	.word	0x00000000
        /*0050*/ 	.short	0x0000
        /*0052*/ 	.short	0x0000
        /*0054*/ 	.byte	0x00, 0xf5, 0x21, 0x00


	//----- nvinfo : EIATTR_SPARSE_MMA_MASK
	.align		4
.L_145:
        /*0058*/ 	.byte	0x03, 0x50
        /*005a*/ 	.short	0x0000


	//----- nvinfo : EIATTR_MAXREG_COUNT
	.align		4
        /*005c*/ 	.byte	0x03, 0x1b
        /*005e*/ 	.short	0x00ff


	//----- nvinfo : EIATTR_MERCURY_ISA_VERSION
	.align		4
        /*0060*/ 	.byte	0x03, 0x5f
        /*0062*/ 	.short	0x0101


	//----- nvinfo : EIATTR_VRC_CTA_INIT_COUNT
	.align		4
        /*0064*/ 	.byte	0x02, 0x4a
	.zero		1
	.zero		1


	//----- nvinfo : EIATTR_EXIT_INSTR_OFFSETS
	.align		4
        /*0068*/ 	.byte	0x04, 0x1c
        /*006a*/ 	.short	(.L_147 - .L_146)


	//   ....[0]....
.L_146:
        /*006c*/ 	.word	0x000000c0


	//   ....[1]....
        /*0070*/ 	.word	0x00000200


	//   ....[2]....
        /*0074*/ 	.word	0x00000320


	//   ....[3]....
        /*0078*/ 	.word	0x00000420


	//----- nvinfo : EIATTR_CRS_STACK_SIZE
	.align		4
.L_147:
        /*007c*/ 	.byte	0x04, 0x1e
        /*007e*/ 	.short	(.L_149 - .L_148)
.L_148:
        /*0080*/ 	.word	0x00000000


	//----- nvinfo : EIATTR_CBANK_PARAM_SIZE
	.align		4
.L_149:
        /*0084*/ 	.byte	0x03, 0x19
        /*0086*/ 	.short	0x0020


	//----- nvinfo : EIATTR_PARAM_CBANK
	.align		4
        /*0088*/ 	.byte	0x04, 0x0a
        /*008a*/ 	.short	(.L_151 - .L_150)
	.align		4
.L_150:
        /*008c*/ 	.word	index@(.nv.constant0.warp_photo)
        /*0090*/ 	.short	0x0380
        /*0092*/ 	.short	0x0020


	//----- nvinfo : EIATTR_SW_WAR
	.align		4
.L_151:
        /*0094*/ 	.byte	0x04, 0x36
        /*0096*/ 	.short	(.L_153 - .L_152)
.L_152:
        /*0098*/ 	.word	0x00000008
.L_153:


//--------------------- .nv.info.match_features_tiled --------------------------
	.section	.nv.info.match_features_tiled,"",@"SHT_CUDA_INFO"
	.sectionflags	@""
	.align	4


	//----- nvinfo : EIATTR_CUDA_API_VERSION
	.align		4
        /*0000*/ 	.byte	0x04, 0x37
        /*0002*/ 	.short	(.L_155 - .L_154)
.L_154:
        /*0004*/ 	.word	0x00000082


	//----- nvinfo : EIATTR_KPARAM_INFO
	.align		4
.L_155:
        /*0008*/ 	.byte	0x04, 0x17
        /*000a*/ 	.short	(.L_157 - .L_156)
.L_156:
        /*000c*/ 	.word	0x00000000
        /*0010*/ 	.short	0x0006
        /*0012*/ 	.short	0x0028
        /*0014*/ 	.byte	0x00, 0xf0, 0x11, 0x00


	//----- nvinfo : EIATTR_KPARAM_INFO
	.align		4
.L_157:
        /*0018*/ 	.byte	0x04, 0x17
        /*001a*/ 	.short	(.L_159 - .L_158)
.L_158:
        /*001c*/ 	.word	0x00000000
        /*0020*/ 	.short	0x0005
        /*0022*/ 	.short	0x0024
        /*0024*/ 	.byte	0x00, 0xf0, 0x11, 0x00


	//----- nvinfo : EIATTR_KPARAM_INFO
	.align		4
.L_159:
        /*0028*/ 	.byte	0x04, 0x17
        /*002a*/ 	.short	(.L_161 - .L_160)
.L_160:
        /*002c*/ 	.word	0x00000000
        /*0030*/ 	.short	0x0004
        /*0032*/ 	.short	0x0020
        /*0034*/ 	.byte	0x00, 0xf0, 0x11, 0x00


	//----- nvinfo : EIATTR_KPARAM_INFO
	.align		4
.L_161:
        /*0038*/ 	.byte	0x04, 0x17
        /*003a*/ 	.short	(.L_163 - .L_162)
.L_162:
        /*003c*/ 	.word	0x00000000
        /*0040*/ 	.short	0x0003
        /*0042*/ 	.short	0x0018
        /*0044*/ 	.byte	0x00, 0xf5, 0x21, 0x00


	//----- nvinfo : EIATTR_KPARAM_INFO
	.align		4
.L_163:
        /*0048*/ 	.byte	0x04, 0x17
        /*004a*/ 	.short	(.L_165 - .L_164)
.L_164:
        /*004c*/ 	.word	0x00000000
        /*0050*/ 	.short	0x0002
        /*0052*/ 	.short	0x0010
        /*0054*/ 	.byte	0x00, 0xf5, 0x21, 0x00


	//----- nvinfo : EIATTR_KPARAM_INFO
	.align		4
.L_165:
        /*0058*/ 	.byte	0x04, 0x17
        /*005a*/ 	.short	(.L_167 - .L_166)
.L_166:
        /*005c*/ 	.word	0x00000000
        /*0060*/ 	.short	0x0001
        /*0062*/ 	.short	0x0008
        /*0064*/ 	.byte	0x00, 0xf5, 0x21, 0x00


	//----- nvinfo : EIATTR_KPARAM_INFO
	.align		4
.L_167:
        /*0068*/ 	.byte	0x04, 0x17
        /*006a*/ 	.short	(.L_169 - .L_168)
.L_168:
        /*006c*/ 	.word	0x00000000
        /*0070*/ 	.short	0x0000
        /*0072*/ 	.short	0x0000
        /*0074*/ 	.byte	0x00, 0xf5, 0x21, 0x00


	//----- nvinfo : EIATTR_SPARSE_MMA_MASK
	.align		4
.L_169:
        /*0078*/ 	.byte	0x03, 0x50
        /*007a*/ 	.short	0x0000


	//----- nvinfo : EIATTR_MAXREG_COUNT
	.align		4
        /*007c*/ 	.byte	0x03, 0x1b
        /*007e*/ 	.short	0x00ff


	//----- nvinfo : EIATTR_NUM_BARRIERS
	.align		4
        /*0080*/ 	.byte	0x02, 0x4c
        /*0082*/ 	.byte	0x01
	.zero		1


	//----- nvinfo : EIATTR_MERCURY_ISA_VERSION
	.align		4
        /*0084*/ 	.byte	0x03, 0x5f
        /*0086*/ 	.short	0x0101


	//----- nvinfo : EIATTR_VRC_CTA_INIT_COUNT
	.align		4
        /*0088*/ 	.byte	0x02, 0x4a
	.zero		1
	.zero		1


	//----- nvinfo : EIATTR_EXIT_INSTR_OFFSETS
	.align		4
        /*008c*/ 	.byte	0x04, 0x1c
        /*008e*/ 	.short	(.L_171 - .L_170)


	//   ....[0]....
.L_170:
        /*0090*/ 	.word	0x00000090


	//   ....[1]....
        /*0094*/ 	.word	0x00002f30


	//----- nvinfo : EIATTR_CRS_STACK_SIZE
	.align		4
.L_171:
        /*0098*/ 	.byte	0x04, 0x1e
        /*009a*/ 	.short	(.L_173 - .L_172)
.L_172:
        /*009c*/ 	.word	0x00000000


	//----- nvinfo : EIATTR_CBANK_PARAM_SIZE
	.align		4
.L_173:
        /*00a0*/ 	.byte	0x03, 0x19
        /*00a2*/ 	.short	0x002c


	//----- nvinfo : EIATTR_PARAM_CBANK
	.align		4
        /*00a4*/ 	.byte	0x04, 0x0a
        /*00a6*/ 	.short	(.L_175 - .L_174)
	.align		4
.L_174:
        /*00a8*/ 	.word	index@(.nv.constant0.match_features_tiled)
        /*00ac*/ 	.short	0x0380
        /*00ae*/ 	.short	0x002c


	//----- nvinfo : EIATTR_SW_WAR
	.align		4
.L_175:
        /*00b0*/ 	.byte	0x04, 0x36
        /*00b2*/ 	.short	(.L_177 - .L_176)
.L_176:
        /*00b4*/ 	.word	0x00000008
.L_177:


//--------------------- .nv.info.smooth_grid_points_optimized --------------------------
	.section	.nv.info.smooth_grid_points_optimized,"",@"SHT_CUDA_INFO"
	.sectionflags	@""
	.align	4


	//----- nvinfo : EIATTR_CUDA_API_VERSION
	.align		4
        /*0000*/ 	.byte	0x04, 0x37
        /*0002*/ 	.short	(.L_179 - .L_178)
.L_178:
        /*0004*/ 	.word	0x00000082


	//----- nvinfo : EIATTR_KPARAM_INFO
	.align		4
.L_179:
        /*0008*/ 	.byte	0x04, 0x17
        /*000a*/ 	.short	(.L_181 - .L_180)
.L_180:
        /*000c*/ 	.word	0x00000000
        /*0010*/ 	.short	0x0003
        /*0012*/ 	.short	0x0014
        /*0014*/ 	.byte	0x00, 0xf0, 0x11, 0x00


	//----- nvinfo : EIATTR_KPARAM_INFO
	.align		4
.L_181:
        /*0018*/ 	.byte	0x04, 0x17
        /*001a*/ 	.short	(.L_183 - .L_182)
.L_182:
        /*001c*/ 	.word	0x00000000
        /*0020*/ 	.short	0x0002
        /*0022*/ 	.short	0x0010
        /*0024*/ 	.byte	0x00, 0xf0, 0x11, 0x00


	//----- nvinfo : EIATTR_KPARAM_INFO
	.align		4
.L_183:
        /*0028*/ 	.byte	0x04, 0x17
        /*002a*/ 	.short	(.L_185 - .L_184)
.L_184:
        /*002c*/ 	.word	0x00000000
        /*0030*/ 	.short	0x0001
        /*0032*/ 	.short	0x0008
        /*0034*/ 	.byte	0x00, 0xf5, 0x21, 0x00


	//----- nvinfo : EIATTR_KPARAM_INFO
	.align		4
.L_185:
        /*0038*/ 	.byte	0x04, 0x17
        /*003a*/ 	.short	(.L_187 - .L_186)
.L_186:
        /*003c*/ 	.word	0x00000000
        /*0040*/ 	.short	0x0000
        /*0042*/ 	.short	0x0000
        /*0044*/ 	.byte	0x00, 0xf5, 0x21, 0x00


	//----- nvinfo : EIATTR_SPARSE_MMA_MASK
	.align		4
.L_187:
        /*0048*/ 	.byte	0x03, 0x50
        /*004a*/ 	.short	0x0000


	//----- nvinfo : EIATTR_MAXREG_COUNT
	.align		4
        /*004c*/ 	.byte	0x03, 0x1b
        /*004e*/ 	.short	0x00ff


	//----- nvinfo : EIATTR_NUM_BARRIERS
	.align		4
        /*0050*/ 	.byte	0x02, 0x4c
        /*0052*/ 	.byte	0x01
	.zero		1


	//----- nvinfo : EIATTR_MERCURY_ISA_VERSION
	.align		4
        /*0054*/ 	.byte	0x03, 0x5f
        /*0056*/ 	.short	0x0101


	//----- nvinfo : EIATTR_VRC_CTA_INIT_COUNT
	.align		4
        /*0058*/ 	.byte	0x02, 0x4a
	.zero		1
	.zero		1


	//----- nvinfo : EIATTR_EXIT_INSTR_OFFSETS
	.align		4
        /*005c*/ 	.byte	0x04, 0x1c
        /*005e*/ 	.short	(.L_189 - .L_188)


	//   ....[0]....
.L_188:
        /*0060*/ 	.word	0x00000530


	//   ....[1]....
        /*0064*/ 	.word	0x00000700


	//   ....[2]....
        /*0068*/ 	.word	0x00000c50


	//   ....[3]....
        /*006c*/ 	.word	0x00000cf0


	//----- nvinfo : EIATTR_CRS_STACK_SIZE
	.align		4
.L_189:
        /*0070*/ 	.byte	0x04, 0x1e
        /*0072*/ 	.short	(.L_191 - .L_190)
.L_190:
        /*0074*/ 	.word	0x00000000


	//----- nvinfo : EIATTR_CBANK_PARAM_SIZE
	.align		4
.L_191:
        /*0078*/ 	.byte	0x03, 0x19
        /*007a*/ 	.short	0x0018


	//----- nvinfo : EIATTR_PARAM_CBANK
	.align		4
        /*007c*/ 	.byte	0x04, 0x0a
        /*007e*/ 	.short	(.L_193 - .L_192)
	.align		4
.L_192:
        /*0080*/ 	.word	index@(.nv.constant0.smooth_grid_points_optimized)
        /*0084*/ 	.short	0x0380
        /*0086*/ 	.short	0x0018


	//----- nvinfo : EIATTR_SW_WAR
	.align		4
.L_193:
        /*0088*/ 	.byte	0x04, 0x36
        /*008a*/ 	.short	(.L_195 - .L_194)
.L_194:
        /*008c*/ 	.word	0x00000008
.L_195:


//--------------------- .nv.info.remove_outliers_optimized --------------------------
	.section	.nv.info.remove_outliers_optimized,"",@"SHT_CUDA_INFO"
	.sectionflags	@""
	.align	4


	//----- nvinfo : EIATTR_CUDA_API_VERSION
	.align		4
        /*0000*/ 	.byte	0x04, 0x37
        /*0002*/ 	.short	(.L_197 - .L_196)
.L_196:
        /*0004*/ 	.word	0x00000082


	//----- nvinfo : EIATTR_KPARAM_INFO
	.align		4
.L_197:
        /*0008*/ 	.byte	0x04, 0x17
        /*000a*/ 	.short	(.L_199 - .L_198)
.L_198:
        /*000c*/ 	.word	0x00000000
        /*0010*/ 	.short	0x0004
        /*0012*/ 	.short	0x0018
        /*0014*/ 	.byte	0x00, 0xf0, 0x11, 0x00


	//----- nvinfo : EIATTR_KPARAM_INFO
	.align		4
.L_199:
        /*0018*/ 	.byte	0x04, 0x17
        /*001a*/ 	.short	(.L_201 - .L_200)
.L_200:
        /*001c*/ 	.word	0x00000000
        /*0020*/ 	.short	0x0003
        /*0022*/ 	.short	0x0014
        /*0024*/ 	.byte	0x00, 0xf0, 0x11, 0x00


	//----- nvinfo : EIATTR_KPARAM_INFO
	.align		4
.L_201:
        /*0028*/ 	.byte	0x04, 0x17
        /*002a*/ 	.short	(.L_203 - .L_202)
.L_202:
        /*002c*/ 	.word	0x00000000
        /*0030*/ 	.short	0x0002
        /*0032*/ 	.short	0x0010
        /*0034*/ 	.byte	0x00, 0xf0, 0x11, 0x00


	//----- nvinfo : EIATTR_KPARAM_INFO
	.align		4
.L_203:
        /*0038*/ 	.byte	0x04, 0x17
        /*003a*/ 	.short	(.L_205 - .L_204)
.L_204:
        /*003c*/ 	.word	0x00000000
        /*0040*/ 	.short	0x0001
        /*0042*/ 	.short	0x0008
        /*0044*/ 	.byte	0x00, 0xf5, 0x21, 0x00


	//----- nvinfo : EIATTR_KPARAM_INFO
	.align		4
.L_205:
        /*0048*/ 	.byte	0x04, 0x17
        /*004a*/ 	.short	(.L_207 - .L_206)
.L_206:
        /*004c*/ 	.word	0x00000000
        /*0050*/ 	.short	0x0000
        /*0052*/ 	.short	0x0000
        /*0054*/ 	.byte	0x00, 0xf5, 0x21, 0x00


	//----- nvinfo : EIATTR_SPARSE_MMA_MASK
	.align		4
.L_207:
        /*0058*/ 	.byte	0x03, 0x50
        /*005a*/ 	.short	0x0000


	//----- nvinfo : EIATTR_MAXREG_COUNT
	.align		4
        /*005c*/ 	.byte	0x03, 0x1b
        /*005e*/ 	.short	0x00ff


	//----- nvinfo : EIATTR_MERCURY_ISA_VERSION
	.align		4
        /*0060*/ 	.byte	0x03, 0x5f
        /*0062*/ 	.short	0x0101


	//----- nvinfo : EIATTR_VRC_CTA_INIT_COUNT
	.align		4
        /*0064*/ 	.byte	0x02, 0x4a
	.zero		1
	.zero		1


	//----- nvinfo : EIATTR_EXIT_INSTR_OFFSETS
	.align		4
        /*0068*/ 	.byte	0x04, 0x1c
        /*006a*/ 	.short	(.L_209 - .L_208)


	//   ....[0]....
.L_208:
        /*006c*/ 	.word	0x000000c0


	//   ....[1]....
        /*0070*/ 	.word	0x00000160


	//   ....[2]....
        /*0074*/ 	.word	0x00000210


	//   ....[3]....
        /*0078*/ 	.word	0x00000290


	//   ....[4]....
        /*007c*/ 	.word	0x00000430


	//   ....[5]....
        /*0080*/ 	.word	0x00000450


	//----- nvinfo : EIATTR_CRS_STACK_SIZE
	.align		4
.L_209:
        /*0084*/ 	.byte	0x04, 0x1e
        /*0086*/ 	.short	(.L_211 - .L_210)
.L_210:
        /*0088*/ 	.word	0x00000000


	//----- nvinfo : EIATTR_CBANK_PARAM_SIZE
	.align		4
.L_211:
        /*008c*/ 	.byte	0x03, 0x19
        /*008e*/ 	.short	0x001c


	//----- nvinfo : EIATTR_PARAM_CBANK
	.align		4
        /*0090*/ 	.byte	0x04, 0x0a
        /*0092*/ 	.short	(.L_213 - .L_212)
	.align		4
.L_212:
        /*0094*/ 	.word	index@(.nv.constant0.remove_outliers_optimized)
        /*0098*/ 	.short	0x0380
        /*009a*/ 	.short	0x001c


	//----- nvinfo : EIATTR_SW_WAR
	.align		4
.L_213:
        /*009c*/ 	.byte	0x04, 0x36
        /*009e*/ 	.short	(.L_215 - .L_214)
.L_214:
        /*00a0*/ 	.word	0x00000008
.L_215:


//--------------------- .nv.callgraph             --------------------------
	.section	.nv.callgraph,"",@"SHT_CUDA_CALLGRAPH"
	.align	4
	.sectionentsize	8
	.align		4
        /*0000*/ 	.word	0x00000000
	.align		4
        /*0004*/ 	.word	0xffffffff
	.align		4
        /*0008*/ 	.word	0x00000000
	.align		4
        /*000c*/ 	.word	0xfffffffe
	.align		4
        /*0010*/ 	.word	0x00000000
	.align		4
        /*0014*/ 	.word	0xfffffffd
	.align		4
        /*0018*/ 	.word	0x00000000
	.align		4
        /*001c*/ 	.word	0xfffffffc


//--------------------- .text.warp_photo_optimized --------------------------
	.section	.text.warp_photo_optimized,"ax",@progbits
	.align	128
        .global         warp_photo_optimized
        .type           warp_photo_optimized,@function
        .size           warp_photo_optimized,(.L_x_115 - warp_photo_optimized)
        .other          warp_photo_optimized,@"STO_CUDA_ENTRY STV_DEFAULT"
warp_photo_optimized:
.text.warp_photo_optimized:
[----:B------:R-:W-:Y:S01]  /*0000*/  LDC R1, c[0x0][0x37c] ;  /* 0x0000df00ff017b82 */ /* 0x000fe20000000800 */
[----:B------:R-:W0:Y:S07]  /*0010*/  S2R R13, SR_TID.Y ;  /* 0x00000000000d7919 */ /* 0x000e2e0000002200 */
[----:B------:R-:W1:Y:S01]  /*0020*/  S2UR UR5, SR_CTAID.Y ;  /* 0x00000000000579c3 */ /* 0x000e620000002600 */
[----:B------:R-:W2:Y:S01]  /*0030*/  LDCU UR10, c[0x0][0x360] ;  /* 0x00006c00ff0a77ac */ /* 0x000ea20008000800 */
[----:B------:R-:W-:Y:S01]  /*0040*/  BSSY.RECONVERGENT B0, `(.L_x_0) ;  /* 0x0000021000007945 */ /* 0x000fe20003800200 */
[----:B------:R-:W3:Y:S01]  /*0050*/  S2R R6, SR_TID.X ;  /* 0x0000000000067919 */ /* 0x000ee20000002100 */
[----:B------:R-:W1:Y:S04]  /*0060*/  LDCU UR11, c[0x0][0x364] ;  /* 0x00006c80ff0b77ac */ /* 0x000e680008000800 */
[----:B------:R-:W2:Y:S01]  /*0070*/  S2UR UR4, SR_CTAID.X ;  /* 0x00000000000479c3 */ /* 0x000ea20000002500 */
[----:B------:R-:W4:Y:S07]  /*0080*/  LDCU.64 UR8, c[0x0][0x358] ;  /* 0x00006b00ff0877ac */ /* 0x000f2e0008000a00 */
[----:B------:R-:W5:Y:S01]  /*0090*/  LDC.64 R2, c[0x0][0x398] ;  /* 0x0000e600ff027b82 */ /* 0x000f620000000a00 */
[----:B-1----:R-:W-:-:S06]  /*00a0*/  UIMAD UR5, UR5, UR11, URZ ;  /* 0x0000000b050572a4 */ /* 0x002fcc000f8e02ff */
[----:B0-----:R-:W-:Y:S01]  /*00b0*/  VIADD R0, R13, UR5 ;  /* 0x000000050d007c36 */ /* 0x001fe20008000000 */
[----:B--2---:R-:W-:-:S06]  /*00c0*/  UIMAD UR4, UR4, UR10, URZ ;  /* 0x0000000a040472a4 */ /* 0x004fcc000f8e02ff */
[----:B---3--:R-:W-:Y:S01]  /*00d0*/  VIADD R7, R6, UR4 ;  /* 0x0000000406077c36 */ /* 0x008fe20008000000 */
[----:B-----5:R-:W-:-:S04]  /*00e0*/  ISETP.GE.AND P0, PT, R0, R3, PT ;  /* 0x000000030000720c */ /* 0x020fc80003f06270 */
[----:B------:R-:W-:-:S04]  /*00f0*/  ISETP.GE.OR P0, PT, R7, R2, P0 ;  /* 0x000000020700720c */ /* 0x000fc80000706670 */
[----:B------:R-:W-:-:S04]  /*0100*/  ISETP.GE.U32.OR P1, PT, R6, UR10, P0 ;  /* 0x0000000a06007c0c */ /* 0x000fc80008726470 */
[----:B------:R-:W-:-:S13]  /*0110*/  ISETP.GE.U32.OR P1, PT, R13, UR11, P1 ;  /* 0x0000000b0d007c0c */ /* 0x000fda0008f26470 */
[----:B----4-:R-:W-:Y:S05]  /*0120*/  @P1 BRA `(.L_x_1) ;  /* 0x0000000000481947 */ /* 0x010fea0003800000 */
[----:B------:R-:W0:Y:S01]  /*0130*/  LDCU.64 UR6, c[0x0][0x380] ;  /* 0x00007000ff0677ac */ /* 0x000e220008000a00 */
[----:B------:R-:W-:-:S04]  /*0140*/  IMAD R4, R0, R2, R7 ;  /* 0x0000000200047224 */ /* 0x000fc800078e0207 */
[----:B------:R-:W-:-:S05]  /*0150*/  IMAD.SHL.U32 R5, R4, 0x4, RZ ;  /* 0x0000000404057824 */ /* 0x000fca00078e00ff */
[----:B0-----:R-:W-:-:S04]  /*0160*/  IADD3 R4, P1, PT, R5, UR6, RZ ;  /* 0x0000000605047c10 */ /* 0x001fc8000ff3e0ff */
[----:B------:R-:W-:-:S05]  /*0170*/  LEA.HI.X.SX32 R5, R5, UR7, 0x1, P1 ;  /* 0x0000000705057c11 */ /* 0x000fca00088f0eff */
[----:B------:R-:W2:Y:S04]  /*0180*/  LDG.E.U8 R8, desc[UR8][R4.64+0x3] ;  /* 0x0000030804087981 */ /* 0x000ea8000c1e1100 */
[----:B------:R-:W2:Y:S04]  /*0190*/  LDG.E.U8 R9, desc[UR8][R4.64+0x2] ;  /* 0x0000020804097981 */ /* 0x000ea8000c1e1100 */
[----:B------:R-:W3:Y:S04]  /*01a0*/  LDG.E.U8 R10, desc[UR8][R4.64+0x1] ;  /* 0x00000108040a7981 */ /* 0x000ee8000c1e1100 */
[----:B------:R-:W3:Y:S01]  /*01b0*/  LDG.E.U8 R11, desc[UR8][R4.64] ;  /* 0x00000008040b7981 */ /* 0x000ee2000c1e1100 */
[----:B------:R-:W0:Y:S01]  /*01c0*/  S2UR UR7, SR_CgaCtaId ;  /* 0x00000000000779c3 */ /* 0x000e220000008800 */
[----:B------:R-:W-:Y:S01]  /*01d0*/  UMOV UR6, 0x400 ;  /* 0x0000040000067882 */ /* 0x000fe20000000000 */
[----:B------:R-:W-:Y:S01]  /*01e0*/  IMAD R6, R13, UR10, R6 ;  /* 0x0000000a0d067c24 */ /* 0x000fe2000f8e0206 */
[----:B0-----:R-:W-:-:S06]  /*01f0*/  ULEA UR6, UR7, UR6, 0x18 ;  /* 0x0000000607067291 */ /* 0x001fcc000f8ec0ff */
[----:B------:R-:W-:Y:S02]  /*0200*/  LEA R6, R6, UR6, 0x2 ;  /* 0x0000000606067c11 */ /* 0x000fe4000f8e10ff */
[----:B--2---:R-:W-:Y:S02]  /*0210*/  PRMT R8, R9, 0x3340, R8 ;  /* 0x0000334009087816 */ /* 0x004fe40000000008 */
[----:B---3--:R-:W-:-:S04]  /*0220*/  PRMT R11, R11, 0x3340, R10 ;  /* 0x000033400b0b7816 */ /* 0x008fc8000000000a */
[----:B------:R-:W-:-:S05]  /*0230*/  PRMT R11, R11, 0x5410, R8 ;  /* 0x000054100b0b7816 */ /* 0x000fca0000000008 */
[----:B------:R0:W-:Y:S02]  /*0240*/  STS [R6], R11 ;  /* 0x0000000b06007388 */ /* 0x0001e40000000800 */
.L_x_1:
[----:B------:R-:W-:Y:S05]  /*0250*/  BSYNC.RECONVERGENT B0 ;  /* 0x0000000000007941 */ /* 0x000fea0003800200 */
.L_x_0:
[----:B------:R-:W-:Y:S06]  /*0260*/  BAR.SYNC.DEFER_BLOCKING 0x0 ;  /* 0x0000000000007b1d */ /* 0x000fec0000010000 */
[----:B------:R-:W-:Y:S05]  /*0270*/  @P0 EXIT ;  /* 0x000000000000094d */ /* 0x000fea0003800000 */
[----:B------:R-:W1:Y:S01]  /*0280*/  LDC.64 R4, c[0x0][0x390] ;  /* 0x0000e400ff047b82 */ /* 0x000e620000000a00 */
[-C--:B0-----:R-:W-:Y:S02]  /*0290*/  IMAD R11, R0, R2.reuse, R7 ;  /* 0x00000002000b7224 */ /* 0x081fe400078e0207 */
[----:B------:R-:W-:Y:S02]  /*02a0*/  IMAD R9, R3, R2, RZ ;  /* 0x0000000203097224 */ /* 0x000fe400078e02ff */
[----:B-1----:R-:W-:-:S04]  /*02b0*/  IMAD.WIDE R4, R11, 0x4, R4 ;  /* 0x000000040b047825 */ /* 0x002fc800078e0204 */
[----:B------:R-:W-:-:S04]  /*02c0*/  IMAD.WIDE R6, R9, 0x4, R4 ;  /* 0x0000000409067825 */ /* 0x000fc800078e0204 */
[----:B------:R-:W-:-:S06]  /*02d0*/  IMAD.WIDE R8, R9, 0x4, R6 ;  /* 0x0000000409087825 */ /* 0x000fcc00078e0206 */
[----:B------:R-:W2:Y:S01]  /*02e0*/  LDG.E R8, desc[UR8][R8.64] ;  /* 0x0000000808087981 */ /* 0x000ea2000c1e1900 */
[----:B------:R-:W-:Y:S01]  /*02f0*/  IMAD.SHL.U32 R0, R11, 0x4, RZ ;  /* 0x000000040b007824 */ /* 0x000fe200078e00ff */
[----:B--2---:R-:W-:-:S13]  /*0300*/  FSETP.GEU.AND P0, PT, R8, 0.5, PT ;  /* 0x3f0000000800780b */ /* 0x004fda0003f0e000 */
[----:B------:R-:W-:Y:S05]  /*0310*/  @P0 BRA `(.L_x_2) ;  /* 0x0000000000280947 */ /* 0x000fea0003800000 */
[----:B------:R-:W0:Y:S01]  /*0320*/  LDCU.64 UR6, c[0x0][0x388] ;  /* 0x00007100ff0677ac */ /* 0x000e220008000a00 */
[----:B------:R-:W-:Y:S01]  /*0330*/  IMAD.MOV.U32 R4, RZ, RZ, 0xff ;  /* 0x000000ffff047424 */ /* 0x000fe200078e00ff */
[----:B0-----:R-:W-:-:S04]  /*0340*/  IADD3 R2, P0, PT, R0, UR6, RZ ;  /* 0x0000000600027c10 */ /* 0x001fc8000ff1e0ff */
[----:B------:R-:W-:Y:S02]  /*0350*/  LEA.HI.X.SX32 R3, R0, UR7, 0x1, P0 ;  /* 0x0000000700037c11 */ /* 0x000fe400080f0eff */
[----:B------:R-:W-:-:S03]  /*0360*/  PRMT R0, R4, 0x7610, R0 ;  /* 0x0000761004007816 */ /* 0x000fc60000000000 */
[----:B------:R-:W-:Y:S04]  /*0370*/  STG.E.U8 desc[UR8][R2.64+0x1], RZ ;  /* 0x000001ff02007986 */ /* 0x000fe8000c101108 */
[----:B------:R-:W-:Y:S04]  /*0380*/  STG.E.U8 desc[UR8][R2.64], R0 ;  /* 0x0000000002007986 */ /* 0x000fe8000c101108 */
[----:B------:R-:W-:Y:S04]  /*0390*/  STG.E.U8 desc[UR8][R2.64+0x3], R0 ;  /* 0x0000030002007986 */ /* 0x000fe8000c101108 */
[----:B------:R-:W-:Y:S01]  /*03a0*/  STG.E.U8 desc[UR8][R2.64+0x2], RZ ;  /* 0x000002ff02007986 */ /* 0x000fe2000c101108 */
[----:B------:R-:W-:Y:S05]  /*03b0*/  EXIT ;  /* 0x000000000000794d */ /* 0x000fea0003800000 */
.L_x_2:
[----:B------:R-:W2:Y:S04]  /*03c0*/  LDG.E R6, desc[UR8][R6.64] ;  /* 0x0000000806067981 */ /* 0x000ea8000c1e1900 */
[----:B------:R-:W3:Y:S01]  /*03d0*/  LDG.E R4, desc[UR8][R4.64] ;  /* 0x0000000804047981 */ /* 0x000ee2000c1e1900 */
[----:B--2---:R-:W0:Y:S08]  /*03e0*/  F2I.NTZ R8, R6 ;  /* 0x0000000600087305 */ /* 0x004e300000203100 */
[----:B---3--:R-:W1:Y:S01]  /*03f0*/  F2I.NTZ R9, R4 ;  /* 0x0000000400097305 */ /* 0x008e620000203100 */
[----:B0-----:R-:W-:-:S04]  /*0400*/  ISETP.GE.AND P0, PT, R8, R3, PT ;  /* 0x000000030800720c */ /* 0x001fc80003f06270 */
[----:B------:R-:W-:Y:S02]  /*0410*/  ISETP.LT.OR P0, PT, R8, RZ, P0 ;  /* 0x000000ff0800720c */ /* 0x000fe40000701670 */
[----:B-1----:R-:W-:-:S04]  /*0420*/  ISETP.GE.AND P1, PT, R9, R2, PT ;  /* 0x000000020900720c */ /* 0x002fc80003f26270 */
[----:B------:R-:W-:-:S04]  /*0430*/  ISETP.LT.OR P1, PT, R9, RZ, P1 ;  /* 0x000000ff0900720c */ /* 0x000fc80000f21670 */
[----:B------:R-:W-:-:S13]  /*0440*/  PLOP3.LUT P0, PT, P1, P0, PT, 0xf8, 0x8f ;  /* 0x00000000008f781c */ /* 0x000fda0000f01f70 */
[----:B------:R-:W-:Y:S05]  /*0450*/  @!P0 BRA `(.L_x_3) ;  /* 0x0000000000208947 */ /* 0x000fea0003800000 */
[----:B------:R-:W0:Y:S02]  /*0460*/  LDCU.64 UR6, c[0x0][0x388] ;  /* 0x00007100ff0677ac */ /* 0x000e240008000a00 */
[----:B0-----:R-:W-:-:S04]  /*0470*/  IADD3 R2, P0, PT, R0, UR6, RZ ;  /* 0x0000000600027c10 */ /* 0x001fc8000ff1e0ff */
[----:B------:R-:W-:-:S05]  /*0480*/  LEA.HI.X.SX32 R3, R0, UR7, 0x1, P0 ;  /* 0x0000000700037c11 */ /* 0x000fca00080f0eff */
[----:B------:R-:W-:Y:S04]  /*0490*/  STG.E.U8 desc[UR8][R2.64], RZ ;  /* 0x000000ff02007986 */ /* 0x000fe8000c101108 */
[----:B------:R-:W-:Y:S04]  /*04a0*/  STG.E.U8 desc[UR8][R2.64+0x1], RZ ;  /* 0x000001ff02007986 */ /* 0x000fe8000c101108 */
[----:B------:R-:W-:Y:S04]  /*04b0*/  STG.E.U8 desc[UR8][R2.64+0x2], RZ ;  /* 0x000002ff02007986 */ /* 0x000fe8000c101108 */
[----:B------:R-:W-:Y:S01]  /*04c0*/  STG.E.U8 desc[UR8][R2.64+0x3], RZ ;  /* 0x000003ff02007986 */ /* 0x000fe2000c101108 */
[----:B------:R-:W-:Y:S05]  /*04d0*/  EXIT ;  /* 0x000000000000794d */ /* 0x000fea0003800000 */
.L_x_3:
[----:B------:R-:W-:-:S06]  /*04e0*/  UIADD3 UR6, UPT, UPT, UR4, UR10, URZ ;  /* 0x0000000a04067290 */ /* 0x000fcc000fffe0ff */
[----:B------:R-:W-:Y:S01]  /*04f0*/  ISETP.GE.AND P0, PT, R9, UR6, PT ;  /* 0x0000000609007c0c */ /* 0x000fe2000bf06270 */
[----:B------:R-:W-:-:S03]  /*0500*/  UIADD3 UR6, UPT, UPT, UR5, UR11, URZ ;  /* 0x0000000b05067290 */ /* 0x000fc6000fffe0ff */
[----:B------:R-:W-:-:S04]  /*0510*/  ISETP.LT.OR P0, PT, R9, UR4, P0 ;  /* 0x0000000409007c0c */ /* 0x000fc80008701670 */
[----:B------:R-:W-:-:S04]  /*0520*/  ISETP.LT.U32.OR P0, PT, R8, UR5, P0 ;  /* 0x0000000508007c0c */ /* 0x000fc80008701470 */
[----:B------:R-:W-:-:S13]  /*0530*/  ISETP.GE.U32.OR P0, PT, R8, UR6, P0 ;  /* 0x0000000608007c0c */ /* 0x000fda0008706470 */
[----:B------:R-:W-:Y:S05]  /*0540*/  @P0 BRA `(.L_x_4) ;  /* 0x0000000000500947 */ /* 0x000fea0003800000 */
[----:B------:R-:W0:Y:S01]  /*0550*/  S2UR UR7, SR_CgaCtaId ;  /* 0x00000000000779c3 */ /* 0x000e220000008800 */
[----:B------:R-:W-:Y:S01]  /*0560*/  VIADD R8, R8, -UR5 ;  /* 0x8000000508087c36 */ /* 0x000fe20008000000 */
[----:B------:R-:W-:Y:S01]  /*0570*/  UMOV UR6, 0x400 ;  /* 0x0000040000067882 */ /* 0x000fe20000000000 */
[----:B------:R-:W-:-:S04]  /*0580*/  VIADD R9, R9, -UR4 ;  /* 0x8000000409097c36 */ /* 0x000fc80008000000 */
[----:B------:R-:W-:Y:S01]  /*0590*/  IMAD R8, R8, UR10, R9 ;  /* 0x0000000a08087c24 */ /* 0x000fe2000f8e0209 */
[----:B0-----:R-:W-:-:S06]  /*05a0*/  ULEA UR6, UR7, UR6, 0x18 ;  /* 0x0000000607067291 */ /* 0x001fcc000f8ec0ff */
[----:B------:R-:W-:-:S05]  /*05b0*/  LEA R8, R8, UR6, 0x2 ;  /* 0x0000000608087c11 */ /* 0x000fca000f8e10ff */
[----:B------:R-:W0:Y:S01]  /*05c0*/  LDCU.64 UR6, c[0x0][0x388] ;  /* 0x00007100ff0677ac */ /* 0x000e220008000a00 */
[----:B------:R-:W1:Y:S01]  /*05d0*/  LDS R8, [R8] ;  /* 0x0000000008087984 */ /* 0x000e620000000800 */
[----:B0-----:R-:W-:-:S04]  /*05e0*/  IADD3 R2, P0, PT, R0, UR6, RZ ;  /* 0x0000000600027c10 */ /* 0x001fc8000ff1e0ff */
[----:B------:R-:W-:Y:S02]  /*05f0*/  LEA.HI.X.SX32 R3, R0, UR7, 0x1, P0 ;  /* 0x0000000700037c11 */ /* 0x000fe400080f0eff */
[C---:B-1----:R-:W-:Y:S02]  /*0600*/  PRMT R5, R8.reuse, 0x7770, RZ ;  /* 0x0000777008057816 */ /* 0x042fe400000000ff */
[C---:B------:R-:W-:Y:S02]  /*0610*/  PRMT R7, R8.reuse, 0x7771, RZ ;  /* 0x0000777108077816 */ /* 0x040fe400000000ff */
[C---:B------:R-:W-:Y:S01]  /*0620*/  PRMT R9, R8.reuse, 0x7772, RZ ;  /* 0x0000777208097816 */ /* 0x040fe200000000ff */
[----:B------:R-:W-:Y:S01]  /*0630*/  STG.E.U8 desc[UR8][R2.64], R5 ;  /* 0x0000000502007986 */ /* 0x000fe2000c101108 */
[----:B------:R-:W-:-:S03]  /*0640*/  PRMT R11, R8, 0x7773, RZ ;  /* 0x00007773080b7816 */ /* 0x000fc600000000ff */
[----:B------:R-:W-:Y:S04]  /*0650*/  STG.E.U8 desc[UR8][R2.64+0x1], R7 ;  /* 0x0000010702007986 */ /* 0x000fe8000c101108 */
[----:B------:R-:W-:Y:S04]  /*0660*/  STG.E.U8 desc[UR8][R2.64+0x2], R9 ;  /* 0x0000020902007986 */ /* 0x000fe8000c101108 */
[----:B------:R-:W-:Y:S01]  /*0670*/  STG.E.U8 desc[UR8][R2.64+0x3], R11 ;  /* 0x0000030b02007986 */ /* 0x000fe2000c101108 */
[----:B------:R-:W-:Y:S05]  /*0680*/  EXIT ;  /* 0x000000000000794d */ /* 0x000fea0003800000 */
.L_x_4:
[----:B------:R-:W0:Y:S01]  /*0690*/  LDCU.128 UR12, c[0x0][0x380] ;  /* 0x00007000ff0c77ac */ /* 0x000e220008000c00 */
[----:B------:R-:W-:-:S04]  /*06a0*/  IMAD R2, R8, R2, R9 ;  /* 0x0000000208027224 */ /* 0x000fc800078e0209 */
[----:B------:R-:W-:-:S05]  /*06b0*/  IMAD.SHL.U32 R3, R2, 0x4, RZ ;  /* 0x0000000402037824 */ /* 0x000fca00078e00ff */
[----:B0-----:R-:W-:-:S04]  /*06c0*/  IADD3 R2, P0, PT, R3, UR12, RZ ;  /* 0x0000000c03027c10 */ /* 0x001fc8000ff1e0ff */
[----:B------:R-:W-:-:S05]  /*06d0*/  LEA.HI.X.SX32 R3, R3, UR13, 0x1, P0 ;  /* 0x0000000d03037c11 */ /* 0x000fca00080f0eff */
[----:B------:R-:W2:Y:S01]  /*06e0*/  LDG.E.U8 R7, desc[UR8][R2.64] ;  /* 0x0000000802077981 */ /* 0x000ea2000c1e1100 */
[----:B------:R-:W-:-:S04]  /*06f0*/  IADD3 R4, P0, PT, R0, UR14, RZ ;  /* 0x0000000e00047c10 */ /* 0x000fc8000ff1e0ff */
[----:B------:R-:W-:-:S05]  /*0700*/  LEA.HI.X.SX32 R5, R0, UR15, 0x1, P0 ;  /* 0x0000000f00057c11 */ /* 0x000fca00080f0eff */
[----:B--2---:R-:W-:Y:S04]  /*0710*/  STG.E.U8 desc[UR8][R4.64], R7 ;  /* 0x0000000704007986 */ /* 0x004fe8000c101108 */
[----:B------:R-:W2:Y:S04]  /*0720*/  LDG.E.U8 R9, desc[UR8][R2.64+0x1] ;  /* 0x0000010802097981 */ /* 0x000ea8000c1e1100 */
[----:B--2---:R-:W-:Y:S04]  /*0730*/  STG.E.U8 desc[UR8][R4.64+0x1], R9 ;  /* 0x0000010904007986 */ /* 0x004fe8000c101108 */
[----:B------:R-:W2:Y:S04]  /*0740*/  LDG.E.U8 R11, desc[UR8][R2.64+0x2] ;  /* 0x00000208020b7981 */ /* 0x000ea8000c1e1100 */
[----:B--2---:R-:W-:Y:S04]  /*0750*/  STG.E.U8 desc[UR8][R4.64+0x2], R11 ;  /* 0x0000020b04007986 */ /* 0x004fe8000c101108 */
[----:B------:R-:W2:Y:S04]  /*0760*/  LDG.E.U8 R13, desc[UR8][R2.64+0x3] ;  /* 0x00000308020d7981 */ /* 0x000ea8000c1e1100 */
[----:B--2---:R-:W-:Y:S01]  /*0770*/  STG.E.U8 desc[UR8][R4.64+0x3], R13 ;  /* 0x0000030d04007986 */ /* 0x004fe2000c101108 */
[----:B------:R-:W-:Y:S05]  /*0780*/  EXIT ;  /* 0x000000000000794d */ /* 0x000fea0003800000 */
.L_x_5:
[----:B------:R-:W-:-:S00]  /*0790*/  BRA `(.L_x_5) ;  /* 0xfffffffc00fc7947 */ /* 0x000fc0000383ffff */
[----:B------:R-:W-:-:S00]  /*07a0*/  NOP ;  /* 0x0000000000007918 */ /* 0x000fc00000000000 */
        /* <DEDUP_REMOVED lines=13> */
.L_x_115:


//--------------------- .text.gaussian_blur_optimized --------------------------
	.section	.text.gaussian_blur_optimized,"ax",@progbits
	.align	128
        .global         gaussian_blur_optimized
        .type           gaussian_blur_optimized,@function
        .size           gaussian_blur_optimized,(.L_x_112 - gaussian_blur_optimized)
        .other          gaussian_blur_optimized,@"STO_CUDA_ENTRY STV_DEFAULT"
gaussian_blur_optimized:
.text.gaussian_blur_optimized:
[----:B------:R-:W-:Y:S08]  /*0000*/  LDC R1, c[0x0][0x37c] ;  /* 0x0000df00ff017b82 */ /* 0x000ff00000000800 */
[----:B------:R-:W0:Y:S01]  /*0010*/  LDC R16, c[0x0][0x398] ;  /* 0x0000e600ff107b82 */ /* 0x000e220000000800 */
[----:B------:R-:W-:Y:S01]  /*0020*/  IMAD.MOV.U32 R3, RZ, RZ, 0x40400000 ;  /* 0x40400000ff037424 */ /* 0x000fe200078e00ff */
[----:B------:R-:W1:Y:S01]  /*0030*/  S2R R12, SR_TID.Y ;  /* 0x00000000000c7919 */ /* 0x000e620000002200 */
[----:B------:R-:W2:Y:S01]  /*0040*/  LDCU.64 UR8, c[0x0][0x358] ;  /* 0x00006b00ff0877ac */ /* 0x000ea20008000a00 */
[----:B------:R-:W-:Y:S01]  /*0050*/  BSSY.RECONVERGENT B0, `(.L_x_6) ;  /* 0x00000c0000007945 */ /* 0x000fe20003800200 */
[----:B------:R-:W3:Y:S03]  /*0060*/  S2R R0, SR_TID.X ;  /* 0x0000000000007919 */ /* 0x000ee60000002100 */
[----:B------:R-:W4:Y:S08]  /*0070*/  S2UR UR4, SR_CTAID.Y ;  /* 0x00000000000479c3 */ /* 0x000f300000002600 */
[----:B------:R-:W3:Y:S01]  /*0080*/  S2UR UR7, SR_CTAID.X ;  /* 0x00000000000779c3 */ /* 0x000ee20000002500 */
[----:B0-----:R-:W-:-:S07]  /*0090*/  FFMA R16, R16, R3, 0.5 ;  /* 0x3f00000010107423 */ /* 0x001fce0000000003 */
[----:B------:R-:W3:Y:S01]  /*00a0*/  LDC R3, c[0x0][0x360] ;  /* 0x0000d800ff037b82 */ /* 0x000ee20000000800 */
[----:B------:R-:W4:Y:S01]  /*00b0*/  LDCU UR10, c[0x0][0x364] ;  /* 0x00006c80ff0a77ac */ /* 0x000f220008000800 */
[----:B------:R-:W0:Y:S02]  /*00c0*/  F2I.TRUNC.NTZ R16, R16 ;  /* 0x0000001000107305 */ /* 0x000e24000020f100 */
[----:B0-----:R-:W-:Y:S01]  /*00d0*/  IMAD.SHL.U32 R2, R16, 0x2, RZ ;  /* 0x0000000210027824 */ /* 0x001fe200078e00ff */
[----:B----4-:R-:W-:-:S03]  /*00e0*/  UIMAD UR4, UR4, UR10, URZ ;  /* 0x0000000a040472a4 */ /* 0x010fc6000f8e02ff */
[C---:B------:R-:W-:Y:S02]  /*00f0*/  VIADD R5, R2.reuse, UR10 ;  /* 0x0000000a02057c36 */ /* 0x040fe40008000000 */
[----:B---3--:R-:W-:Y:S02]  /*0100*/  IMAD R4, R3, UR7, R0 ;  /* 0x0000000703047c24 */ /* 0x008fe4000f8e0200 */
[----:B------:R-:W-:Y:S01]  /*0110*/  IMAD.IADD R7, R2, 0x1, R3 ;  /* 0x0000000102077824 */ /* 0x000fe200078e0203 */
[C---:B-1----:R-:W-:Y:S02]  /*0120*/  ISETP.GE.AND P0, PT, R12.reuse, R5, PT ;  /* 0x000000050c00720c */ /* 0x042fe40003f06270 */
[----:B------:R-:W-:-:S11]  /*0130*/  IADD3 R5, PT, PT, R12, UR4, RZ ;  /* 0x000000040c057c10 */ /* 0x000fd6000fffe0ff */
[----:B--2---:R-:W-:Y:S05]  /*0140*/  @P0 BRA `(.L_x_7) ;  /* 0x0000000800c00947 */ /* 0x004fea0003800000 */
[----:B------:R-:W0:Y:S01]  /*0150*/  I2F.U32.RP R10, R3 ;  /* 0x00000003000a7306 */ /* 0x000e220000209000 */
[----:B------:R-:W-:Y:S01]  /*0160*/  VIMNMX R11, PT, PT, R2, R0, !PT ;  /* 0x00000000020b7248 */ /* 0x000fe20007fe0100 */
[C---:B------:R-:W-:Y:S01]  /*0170*/  IMAD.IADD R18, R3.reuse, 0x1, R0 ;  /* 0x0000000103127824 */ /* 0x040fe200078e0200 */
[----:B------:R-:W-:-:S03]  /*0180*/  ISETP.NE.U32.AND P3, PT, R3, RZ, PT ;  /* 0x000000ff0300720c */ /* 0x000fc60003f65070 */
[----:B------:R-:W-:-:S05]  /*0190*/  IMAD.IADD R11, R11, 0x1, -R0 ;  /* 0x000000010b0b7824 */ /* 0x000fca00078e0a00 */
[----:B------:R-:W-:Y:S01]  /*01a0*/  ISETP.NE.AND P0, PT, R11, RZ, PT ;  /* 0x000000ff0b00720c */ /* 0x000fe20003f05270 */
[----:B0-----:R-:W0:Y:S02]  /*01b0*/  MUFU.RCP R10, R10 ;  /* 0x0000000a000a7308 */ /* 0x001e240000001000 */
[----:B0-----:R-:W-:-:S06]  /*01c0*/  VIADD R8, R10, 0xffffffe ;  /* 0x0ffffffe0a087836 */ /* 0x001fcc0000000000 */
[----:B------:R0:W1:Y:S02]  /*01d0*/  F2I.FTZ.U32.TRUNC.NTZ R9, R8 ;  /* 0x0000000800097305 */ /* 0x000064000021f000 */
[----:B0-----:R-:W-:Y:S01]  /*01e0*/  IMAD.MOV.U32 R8, RZ, RZ, RZ ;  /* 0x000000ffff087224 */ /* 0x001fe200078e00ff */
[----:B-1----:R-:W-:-:S05]  /*01f0*/  IADD3 R6, PT, PT, RZ, -R9, RZ ;  /* 0x80000009ff067210 */ /* 0x002fca0007ffe0ff */
[----:B------:R-:W-:Y:S02]  /*0200*/  IMAD R13, R6, R3, RZ ;  /* 0x00000003060d7224 */ /* 0x000fe400078e02ff */
[----:B------:R-:W-:Y:S02]  /*0210*/  VIADD R6, R11, 0xffffffff ;  /* 0xffffffff0b067836 */ /* 0x000fe40000000000 */
[----:B------:R-:W-:-:S04]  /*0220*/  IMAD.HI.U32 R9, R9, R13, R8 ;  /* 0x0000000d09097227 */ /* 0x000fc800078e0008 */
[----:B------:R-:W-:Y:S02]  /*0230*/  @!P0 IMAD.MOV R6, RZ, RZ, R11 ;  /* 0x000000ffff068224 */ /* 0x000fe400078e020b */
[----:B------:R-:W0:Y:S02]  /*0240*/  LDC.64 R10, c[0x0][0x390] ;  /* 0x0000e400ff0a7b82 */ /* 0x000e240000000a00 */
[----:B------:R-:W-:-:S04]  /*0250*/  IMAD.HI.U32 R13, R9, R6, RZ ;  /* 0x00000006090d7227 */ /* 0x000fc800078e00ff */
[----:B------:R-:W-:Y:S01]  /*0260*/  IMAD R9, R3, UR7, -R16 ;  /* 0x0000000703097c24 */ /* 0x000fe2000f8e0a10 */
[----:B------:R-:W-:Y:S02]  /*0270*/  IADD3 R8, PT, PT, -R13, RZ, RZ ;  /* 0x000000ff0d087210 */ /* 0x000fe40007ffe1ff */
[----:B------:R-:W-:Y:S02]  /*0280*/  IADD3 R16, PT, PT, -R16, UR4, RZ ;  /* 0x0000000410107c10 */ /* 0x000fe4000fffe1ff */
[----:B------:R-:W-:Y:S01]  /*0290*/  IADD3 R14, PT, PT, R9, R0, RZ ;  /* 0x00000000090e7210 */ /* 0x000fe20007ffe0ff */
[----:B------:R-:W-:Y:S01]  /*02a0*/  IMAD R6, R3, R8, R6 ;  /* 0x0000000803067224 */ /* 0x000fe200078e0206 */
[----:B------:R-:W-:Y:S02]  /*02b0*/  SEL R8, RZ, 0x1, !P0 ;  /* 0x00000001ff087807 */ /* 0x000fe40004000000 */
[-C--:B------:R-:W-:Y:S02]  /*02c0*/  IADD3 R19, PT, PT, R14, R3.reuse, RZ ;  /* 0x000000030e137210 */ /* 0x080fe40007ffe0ff */
[----:B------:R-:W-:-:S13]  /*02d0*/  ISETP.GE.U32.AND P1, PT, R6, R3, PT ;  /* 0x000000030600720c */ /* 0x000fda0003f26070 */
[----:B------:R-:W-:Y:S02]  /*02e0*/  @P1 IMAD.IADD R6, R6, 0x1, -R3 ;  /* 0x0000000106061824 */ /* 0x000fe400078e0a03 */
[----:B------:R-:W-:-:S03]  /*02f0*/  @P1 VIADD R13, R13, 0x1 ;  /* 0x000000010d0d1836 */ /* 0x000fc60000000000 */
[----:B------:R-:W-:Y:S01]  /*0300*/  ISETP.GE.U32.AND P2, PT, R6, R3, PT ;  /* 0x000000030600720c */ /* 0x000fe20003f46070 */
[----:B0-----:R-:W-:Y:S02]  /*0310*/  VIADD R6, R10, 0xffffffff ;  /* 0xffffffff0a067836 */ /* 0x001fe40000000000 */
[----:B------:R-:W-:Y:S02]  /*0320*/  VIADD R10, R11, 0xffffffff ;  /* 0xffffffff0b0a7836 */ /* 0x000fe40000000000 */
[----:B------:R-:W-:Y:S01]  /*0330*/  IMAD.MOV.U32 R11, RZ, RZ, R12 ;  /* 0x000000ffff0b7224 */ /* 0x000fe200078e000c */
[----:B------:R-:W-:Y:S02]  /*0340*/  VIMNMX.RELU R17, PT, PT, R6, R19, PT ;  /* 0x0000001306117248 */ /* 0x000fe40003fe1100 */
[----:B------:R-:W-:-:S05]  /*0350*/  VIADDMNMX.RELU R19, R19, R3, R6, PT ;  /* 0x0000000313137246 */ /* 0x000fca0003801106 */
[----:B------:R-:W-:Y:S01]  /*0360*/  @P2 VIADD R13, R13, 0x1 ;  /* 0x000000010d0d2836 */ /* 0x000fe20000000000 */
[----:B------:R-:W-:-:S05]  /*0370*/  @!P3 LOP3.LUT R13, RZ, R3, RZ, 0x33, !PT ;  /* 0x00000003ff0db212 */ /* 0x000fca00078e33ff */
[----:B------:R-:W-:-:S07]  /*0380*/  IMAD.IADD R8, R8, 0x1, R13 ;  /* 0x0000000108087824 */ /* 0x000fce00078e020d */
.L_x_13:
[----:B------:R-:W-:Y:S01]  /*0390*/  ISETP.GE.AND P0, PT, R0, R7, PT ;  /* 0x000000070000720c */ /* 0x000fe20003f06270 */
[----:B------:R-:W-:-:S12]  /*03a0*/  BSSY.RECONVERGENT B1, `(.L_x_8) ;  /* 0x0000087000017945 */ /* 0x000fd80003800200 */
[----:B01-3--:R-:W-:Y:S05]  /*03b0*/  @P0 BRA `(.L_x_9) ;  /* 0x0000000800140947 */ /* 0x00bfea0003800000 */
[C---:B------:R-:W-:Y:S01]  /*03c0*/  LOP3.LUT R26, R8.reuse, 0x3, RZ, 0xc0, !PT ;  /* 0x00000003081a7812 */ /* 0x040fe200078ec0ff */
[----:B------:R-:W-:Y:S01]  /*03d0*/  BSSY.RECONVERGENT B2, `(.L_x_10) ;  /* 0x000003c000027945 */ /* 0x000fe20003800200 */
[----:B------:R-:W-:Y:S01]  /*03e0*/  ISETP.GE.U32.AND P0, PT, R8, 0x3, PT ;  /* 0x000000030800780c */ /* 0x000fe20003f06070 */
[-C--:B------:R-:W-:Y:S01]  /*03f0*/  IMAD R21, R7, R11.reuse, RZ ;  /* 0x0000000b07157224 */ /* 0x080fe200078e02ff */
[----:B------:R-:W-:Y:S01]  /*0400*/  ISETP.NE.AND P1, PT, R26, 0x3, PT ;  /* 0x000000031a00780c */ /* 0x000fe20003f25270 */
[----:B------:R-:W-:Y:S01]  /*0410*/  IMAD.MOV.U32 R22, RZ, RZ, R0 ;  /* 0x000000ffff167224 */ /* 0x000fe200078e0000 */
[----:B------:R-:W-:-:S11]  /*0420*/  VIADDMNMX.RELU R20, R16, R11, R10, PT ;  /* 0x0000000b10147246 */ /* 0x000fd6000380110a */
[----:B------:R-:W-:Y:S05]  /*0430*/  @!P1 BRA `(.L_x_11) ;  /* 0x0000000000d49947 */ /* 0x000fea0003800000 */
[----:B------:R-:W0:Y:S01]  /*0440*/  LDC R23, c[0x0][0x390] ;  /* 0x0000e400ff177b82 */ /* 0x000e220000000800 */
[----:B------:R-:W-:-:S04]  /*0450*/  IADD3 R15, PT, PT, R9, R0, RZ ;  /* 0x00000000090f7210 */ /* 0x000fc80007ffe0ff */
[----:B------:R-:W-:-:S03]  /*0460*/  VIMNMX.RELU R14, PT, PT, R6, R15, PT ;  /* 0x0000000f060e7248 */ /* 0x000fc60003fe1100 */
[----:B------:R-:W1:Y:S02]  /*0470*/  LDC.64 R12, c[0x0][0x380] ;  /* 0x0000e000ff0c7b82 */ /* 0x000e640000000a00 */
[----:B0-----:R-:W-:-:S04]  /*0480*/  IMAD R14, R20, R23, R14 ;  /* 0x00000017140e7224 */ /* 0x001fc800078e020e */
[----:B------:R-:W-:-:S05]  /*0490*/  IMAD.SHL.U32 R15, R14, 0x4, RZ ;  /* 0x000000040e0f7824 */ /* 0x000fca00078e00ff */
[----:B-1----:R-:W-:-:S04]  /*04a0*/  IADD3 R14, P1, PT, R15, R12, RZ ;  /* 0x0000000c0f0e7210 */ /* 0x002fc80007f3e0ff */
[----:B------:R-:W-:-:S05]  /*04b0*/  LEA.HI.X.SX32 R15, R15, R13, 0x1, P1 ;  /* 0x0000000d0f0f7211 */ /* 0x000fca00008f0eff */
[----:B------:R-:W2:Y:S04]  /*04c0*/  LDG.E.U8 R24, desc[UR8][R14.64+0x1] ;  /* 0x000001080e187981 */ /* 0x000ea8000c1e1100 */
[----:B------:R-:W2:Y:S04]  /*04d0*/  LDG.E.U8 R27, desc[UR8][R14.64] ;  /* 0x000000080e1b7981 */ /* 0x000ea8000c1e1100 */
[----:B------:R-:W3:Y:S04]  /*04e0*/  LDG.E.U8 R22, desc[UR8][R14.64+0x3] ;  /* 0x000003080e167981 */ /* 0x000ee8000c1e1100 */
[----:B------:R-:W3:Y:S01]  /*04f0*/  LDG.E.U8 R25, desc[UR8][R14.64+0x2] ;  /* 0x000002080e197981 */ /* 0x000ee2000c1e1100 */
[----:B------:R-:W0:Y:S01]  /*0500*/  S2UR UR6, SR_CgaCtaId ;  /* 0x00000000000679c3 */ /* 0x000e220000008800 */
[----:B------:R-:W-:Y:S01]  /*0510*/  UMOV UR5, 0x400 ;  /* 0x0000040000057882 */ /* 0x000fe20000000000 */
[----:B------:R-:W-:Y:S01]  /*0520*/  ISETP.NE.AND P1, PT, R26, RZ, PT ;  /* 0x000000ff1a00720c */ /* 0x000fe20003f25270 */
[----:B0-----:R-:W-:Y:S01]  /*0530*/  ULEA UR5, UR6, UR5, 0x18 ;  /* 0x0000000506057291 */ /* 0x001fe2000f8ec0ff */
[----:B--2---:R-:W-:Y:S01]  /*0540*/  PRMT R27, R27, 0x3340, R24 ;  /* 0x000033401b1b7816 */ /* 0x004fe20000000018 */
[----:B------:R-:W-:Y:S01]  /*0550*/  IMAD.IADD R24, R21, 0x1, R0 ;  /* 0x0000000115187824 */ /* 0x000fe200078e0200 */
[----:B---3--:R-:W-:-:S04]  /*0560*/  PRMT R22, R25, 0x3340, R22 ;  /* 0x0000334019167816 */ /* 0x008fc80000000016 */
[----:B------:R-:W-:Y:S02]  /*0570*/  LEA R24, R24, UR5, 0x2 ;  /* 0x0000000518187c11 */ /* 0x000fe4000f8e10ff */
[----:B------:R-:W-:-:S05]  /*0580*/  PRMT R27, R27, 0x5410, R22 ;  /* 0x000054101b1b7816 */ /* 0x000fca0000000016 */
[----:B------:R0:W-:Y:S01]  /*0590*/  STS [R24], R27 ;  /* 0x0000001b18007388 */ /* 0x0001e20000000800 */
[----:B------:R-:W-:Y:S01]  /*05a0*/  IMAD.MOV.U32 R22, RZ, RZ, R18 ;  /* 0x000000ffff167224 */ /* 0x000fe200078e0012 */
[----:B------:R-:W-:Y:S06]  /*05b0*/  @!P1 BRA `(.L_x_11) ;  /* 0x0000000000749947 */ /* 0x000fec0003800000 */
[----:B------:R-:W-:-:S05]  /*05c0*/  IMAD R14, R20, R23, R17 ;  /* 0x00000017140e7224 */ /* 0x000fca00078e0211 */
[----:B------:R-:W-:-:S04]  /*05d0*/  SHF.L.U32 R15, R14, 0x2, RZ ;  /* 0x000000020e0f7819 */ /* 0x000fc800000006ff */
[----:B------:R-:W-:-:S04]  /*05e0*/  IADD3 R14, P1, PT, R15, R12, RZ ;  /* 0x0000000c0f0e7210 */ /* 0x000fc80007f3e0ff */
[----:B------:R-:W-:-:S05]  /*05f0*/  LEA.HI.X.SX32 R15, R15, R13, 0x1, P1 ;  /* 0x0000000d0f0f7211 */ /* 0x000fca00008f0eff */
[----:B------:R-:W2:Y:S04]  /*0600*/  LDG.E.U8 R25, desc[UR8][R14.64+0x3] ;  /* 0x000003080e197981 */ /* 0x000ea8000c1e1100 */
[----:B------:R-:W2:Y:S01]  /*0610*/  LDG.E.U8 R22, desc[UR8][R14.64+0x2] ;  /* 0x000002080e167981 */ /* 0x000ea2000c1e1100 */
[----:B------:R-:W-:-:S03]  /*0620*/  ISETP.NE.AND P1, PT, R26, 0x1, PT ;  /* 0x000000011a00780c */ /* 0x000fc60003f25270 */
[----:B------:R-:W3:Y:S10]  /*0630*/  LDG.E.U8 R26, desc[UR8][R14.64] ;  /* 0x000000080e1a7981 */ /* 0x000ef4000c1e1100 */
[----:B------:R-:W-:-:S04]  /*0640*/  @P1 IMAD R23, R20, R23, R19 ;  /* 0x0000001714171224 */ /* 0x000fc800078e0213 */
[----:B------:R-:W-:-:S05]  /*0650*/  @P1 IMAD.SHL.U32 R23, R23, 0x4, RZ ;  /* 0x0000000417171824 */ /* 0x000fca00078e00ff */
[----:B------:R-:W-:-:S04]  /*0660*/  @P1 IADD3 R12, P2, PT, R23, R12, RZ ;  /* 0x0000000c170c1210 */ /* 0x000fc80007f5e0ff */
[----:B------:R-:W-:Y:S02]  /*0670*/  @P1 LEA.HI.X.SX32 R13, R23, R13, 0x1, P2 ;  /* 0x0000000d170d1211 */ /* 0x000fe400010f0eff */
[----:B------:R-:W3:Y:S04]  /*0680*/  LDG.E.U8 R23, desc[UR8][R14.64+0x1] ;  /* 0x000001080e177981 */ /* 0x000ee8000c1e1100 */
[----:B0-----:R-:W4:Y:S04]  /*0690*/  @P1 LDG.E.U8 R27, desc[UR8][R12.64+0x3] ;  /* 0x000003080c1b1981 */ /* 0x001f28000c1e1100 */
[----:B------:R-:W4:Y:S04]  /*06a0*/  @P1 LDG.E.U8 R28, desc[UR8][R12.64+0x2] ;  /* 0x000002080c1c1981 */ /* 0x000f28000c1e1100 */
[----:B------:R-:W5:Y:S01]  /*06b0*/  @P1 LDG.E.U8 R29, desc[UR8][R12.64] ;  /* 0x000000080c1d1981 */ /* 0x000f62000c1e1100 */
[----:B--2---:R-:W-:-:S03]  /*06c0*/  PRMT R22, R22, 0x3340, R25 ;  /* 0x0000334016167816 */ /* 0x004fc60000000019 */
[----:B------:R-:W5:Y:S01]  /*06d0*/  @P1 LDG.E.U8 R25, desc[UR8][R12.64+0x1] ;  /* 0x000001080c191981 */ /* 0x000f62000c1e1100 */
[----:B---3--:R-:W-:Y:S01]  /*06e0*/  PRMT R23, R26, 0x3340, R23 ;  /* 0x000033401a177816 */ /* 0x008fe20000000017 */
[----:B------:R-:W-:-:S03]  /*06f0*/  IMAD R26, R3, 0x4, R24 ;  /* 0x00000004031a7824 */ /* 0x000fc600078e0218 */
[----:B------:R-:W-:Y:S02]  /*0700*/  PRMT R23, R23, 0x5410, R22 ;  /* 0x0000541017177816 */ /* 0x000fe40000000016 */
[----:B----4-:R-:W-:Y:S01]  /*0710*/  @P1 PRMT R27, R28, 0x3340, R27 ;  /* 0x000033401c1b1816 */ /* 0x010fe2000000001b */
[----:B------:R-:W-:Y:S02]  /*0720*/  @P1 IMAD R14, R3, 0x4, R26 ;  /* 0x00000004030e1824 */ /* 0x000fe400078e021a */
[----:B------:R1:W-:Y:S01]  /*0730*/  STS [R26], R23 ;  /* 0x000000171a007388 */ /* 0x0003e20000000800 */
[----:B------:R-:W-:-:S05]  /*0740*/  IADD3 R22, PT, PT, R18, R3, RZ ;  /* 0x0000000312167210 */ /* 0x000fca0007ffe0ff */
[----:B------:R-:W-:Y:S01]  /*0750*/  @P1 IMAD.IADD R22, R22, 0x1, R3 ;  /* 0x0000000116161824 */ /* 0x000fe200078e0203 */
[----:B-----5:R-:W-:-:S04]  /*0760*/  @P1 PRMT R24, R29, 0x3340, R25 ;  /* 0x000033401d181816 */ /* 0x020fc80000000019 */
[----:B------:R-:W-:-:S05]  /*0770*/  @P1 PRMT R27, R24, 0x5410, R27 ;  /* 0x00005410181b1816 */ /* 0x000fca000000001b */
[----:B------:R1:W-:Y:S02]  /*0780*/  @P1 STS [R14], R27 ;  /* 0x0000001b0e001388 */ /* 0x0003e40000000800 */
.L_x_11:
[----:B------:R-:W-:Y:S05]  /*0790*/  BSYNC.RECONVERGENT B2 ;  /* 0x0000000000027941 */ /* 0x000fea0003800200 */
.L_x_10:
[----:B------:R-:W-:Y:S05]  /*07a0*/  @!P0 BRA `(.L_x_9) ;  /* 0x0000000400188947 */ /* 0x000fea0003800000 */
[----:B------:R-:W2:Y:S01]  /*07b0*/  S2R R12, SR_CgaCtaId ;  /* 0x00000000000c7919 */ /* 0x000ea20000008800 */
[----:B-1----:R-:W-:-:S04]  /*07c0*/  MOV R23, 0x400 ;  /* 0x0000040000177802 */ /* 0x002fc80000000f00 */
[----:B--2---:R-:W-:-:S07]  /*07d0*/  LEA R23, R12, R23, 0x18 ;  /* 0x000000170c177211 */ /* 0x004fce00078ec0ff */
.L_x_12:
[----:B------:R-:W1:Y:S01]  /*07e0*/  LDCU UR5, c[0x0][0x390] ;  /* 0x00007200ff0577ac */ /* 0x000e620008000800 */
[----:B------:R-:W-:Y:S01]  /*07f0*/  IMAD.IADD R29, R9, 0x1, R22 ;  /* 0x00000001091d7824 */ /* 0x000fe200078e0216 */
[----:B------:R-:W2:Y:S04]  /*0800*/  LDCU.64 UR12, c[0x0][0x380] ;  /* 0x00007000ff0c77ac */ /* 0x000ea80008000a00 */
[----:B---3--:R-:W-:-:S05]  /*0810*/  VIMNMX.RELU R13, PT, PT, R6, R29, PT ;  /* 0x0000001d060d7248 */ /* 0x008fca0003fe1100 */
[----:B-1----:R-:W-:-:S04]  /*0820*/  IMAD R13, R20, UR5, R13 ;  /* 0x00000005140d7c24 */ /* 0x002fc8000f8e020d */
[----:B------:R-:W-:-:S05]  /*0830*/  IMAD.SHL.U32 R13, R13, 0x4, RZ ;  /* 0x000000040d0d7824 */ /* 0x000fca00078e00ff */
[----:B--2---:R-:W-:-:S04]  /*0840*/  IADD3 R12, P0, PT, R13, UR12, RZ ;  /* 0x0000000c0d0c7c10 */ /* 0x004fc8000ff1e0ff */
[----:B------:R-:W-:-:S05]  /*0850*/  LEA.HI.X.SX32 R13, R13, UR13, 0x1, P0 ;  /* 0x0000000d0d0d7c11 */ /* 0x000fca00080f0eff */
[----:B------:R-:W2:Y:S04]  /*0860*/  LDG.E.U8 R26, desc[UR8][R12.64+0x3] ;  /* 0x000003080c1a7981 */ /* 0x000ea8000c1e1100 */
[----:B0-----:R-:W2:Y:S01]  /*0870*/  LDG.E.U8 R27, desc[UR8][R12.64+0x2] ;  /* 0x000002080c1b7981 */ /* 0x001ea2000c1e1100 */
[----:B------:R-:W-:-:S03]  /*0880*/  IADD3 R29, PT, PT, R29, R3, RZ ;  /* 0x000000031d1d7210 */ /* 0x000fc60007ffe0ff */
[----:B------:R-:W3:Y:S01]  /*0890*/  LDG.E.U8 R24, desc[UR8][R12.64+0x1] ;  /* 0x000001080c187981 */ /* 0x000ee2000c1e1100 */
[----:B------:R-:W-:-:S03]  /*08a0*/  VIMNMX.RELU R15, PT, PT, R6, R29, PT ;  /* 0x0000001d060f7248 */ /* 0x000fc60003fe1100 */
[----:B------:R0:W3:Y:S02]  /*08b0*/  LDG.E.U8 R25, desc[UR8][R12.64] ;  /* 0x000000080c197981 */ /* 0x0000e4000c1e1100 */
[----:B------:R-:W-:-:S04]  /*08c0*/  IMAD R15, R20, UR5, R15 ;  /* 0x00000005140f7c24 */ /* 0x000fc8000f8e020f */
[----:B------:R-:W-:-:S05]  /*08d0*/  IMAD.SHL.U32 R15, R15, 0x4, RZ ;  /* 0x000000040f0f7824 */ /* 0x000fca00078e00ff */
[----:B------:R-:W-:-:S04]  /*08e0*/  IADD3 R14, P0, PT, R15, UR12, RZ ;  /* 0x0000000c0f0e7c10 */ /* 0x000fc8000ff1e0ff */
[----:B------:R-:W-:-:S05]  /*08f0*/  LEA.HI.X.SX32 R15, R15, UR13, 0x1, P0 ;  /* 0x0000000d0f0f7c11 */ /* 0x000fca00080f0eff */
[----:B------:R-:W4:Y:S01]  /*0900*/  LDG.E.U8 R28, desc[UR8][R14.64+0x2] ;  /* 0x000002080e1c7981 */ /* 0x000f22000c1e1100 */
[----:B--2---:R-:W-:-:S03]  /*0910*/  PRMT R26, R27, 0x3340, R26 ;  /* 0x000033401b1a7816 */ /* 0x004fc6000000001a */
[----:B------:R-:W4:Y:S01]  /*0920*/  LDG.E.U8 R27, desc[UR8][R14.64+0x3] ;  /* 0x000003080e1b7981 */ /* 0x000f22000c1e1100 */
[----:B------:R-:W-:-:S04]  /*0930*/  IADD3 R29, PT, PT, R29, R3, RZ ;  /* 0x000000031d1d7210 */ /* 0x000fc80007ffe0ff */
[----:B0-----:R-:W-:Y:S02]  /*0940*/  VIMNMX.RELU R13, PT, PT, R6, R29, PT ;  /* 0x0000001d060d7248 */ /* 0x001fe40003fe1100 */
[----:B---3--:R-:W-:Y:S01]  /*0950*/  PRMT R25, R25, 0x3340, R24 ;  /* 0x0000334019197816 */ /* 0x008fe20000000018 */
[----:B------:R-:W-:Y:S02]  /*0960*/  IMAD.IADD R24, R21, 0x1, R22 ;  /* 0x0000000115187824 */ /* 0x000fe400078e0216 */
[----:B------:R-:W-:Y:S01]  /*0970*/  IMAD R13, R20, UR5, R13 ;  /* 0x00000005140d7c24 */ /* 0x000fe2000f8e020d */
[----:B------:R-:W-:Y:S01]  /*0980*/  PRMT R25, R25, 0x5410, R26 ;  /* 0x0000541019197816 */ /* 0x000fe2000000001a */
[----:B------:R-:W-:Y:S01]  /*0990*/  IMAD R24, R24, 0x4, R23 ;  /* 0x0000000418187824 */ /* 0x000fe200078e0217 */
[----:B------:R-:W2:Y:S01]  /*09a0*/  LDG.E.U8 R26, desc[UR8][R14.64] ;  /* 0x000000080e1a7981 */ /* 0x000ea2000c1e1100 */
[----:B------:R-:W-:-:S03]  /*09b0*/  IMAD.SHL.U32 R13, R13, 0x4, RZ ;  /* 0x000000040d0d7824 */ /* 0x000fc600078e00ff */
[----:B------:R0:W-:Y:S02]  /*09c0*/  STS [R24], R25 ;  /* 0x0000001918007388 */ /* 0x0001e40000000800 */
[C---:B------:R-:W-:Y:S02]  /*09d0*/  IADD3 R12, P0, PT, R13.reuse, UR12, RZ ;  /* 0x0000000c0d0c7c10 */ /* 0x040fe4000ff1e0ff */
[----:B0-----:R4:W2:Y:S02]  /*09e0*/  LDG.E.U8 R25, desc[UR8][R14.64+0x1] ;  /* 0x000001080e197981 */ /* 0x0018a4000c1e1100 */
[----:B------:R-:W-:Y:S02]  /*09f0*/  LEA.HI.X.SX32 R13, R13, UR13, 0x1, P0 ;  /* 0x0000000d0d0d7c11 */ /* 0x000fe400080f0eff */
[----:B----4-:R-:W-:-:S03]  /*0a00*/  PRMT R14, R28, 0x3340, R27 ;  /* 0x000033401c0e7816 */ /* 0x010fc6000000001b */
[----:B------:R-:W3:Y:S04]  /*0a10*/  LDG.E.U8 R28, desc[UR8][R12.64+0x3] ;  /* 0x000003080c1c7981 */ /* 0x000ee8000c1e1100 */
[----:B------:R-:W3:Y:S01]  /*0a20*/  LDG.E.U8 R27, desc[UR8][R12.64+0x2] ;  /* 0x000002080c1b7981 */ /* 0x000ee2000c1e1100 */
[----:B------:R-:W-:-:S05]  /*0a30*/  VIADDMNMX.RELU R29, R29, R3, R6, PT ;  /* 0x000000031d1d7246 */ /* 0x000fca0003801106 */
[----:B------:R-:W-:-:S04]  /*0a40*/  IMAD R29, R20, UR5, R29 ;  /* 0x00000005141d7c24 */ /* 0x000fc8000f8e021d */
[----:B------:R-:W-:Y:S02]  /*0a50*/  IMAD.SHL.U32 R29, R29, 0x4, RZ ;  /* 0x000000041d1d7824 */ /* 0x000fe400078e00ff */
[----:B------:R-:W-:Y:S01]  /*0a60*/  IMAD R24, R3, 0x4, R24 ;  /* 0x0000000403187824 */ /* 0x000fe200078e0218 */
[----:B--2---:R-:W-:Y:S02]  /*0a70*/  PRMT R25, R26, 0x3340, R25 ;  /* 0x000033401a197816 */ /* 0x004fe40000000019 */
[----:B------:R-:W2:Y:S02]  /*0a80*/  LDG.E.U8 R26, desc[UR8][R12.64] ;  /* 0x000000080c1a7981 */ /* 0x000ea4000c1e1100 */
[----:B------:R-:W-:Y:S02]  /*0a90*/  PRMT R25, R25, 0x5410, R14 ;  /* 0x0000541019197816 */ /* 0x000fe4000000000e */
[----:B------:R-:W-:-:S04]  /*0aa0*/  IADD3 R14, P0, PT, R29, UR12, RZ ;  /* 0x0000000c1d0e7c10 */ /* 0x000fc8000ff1e0ff */
[----:B------:R-:W-:Y:S01]  /*0ab0*/  LEA.HI.X.SX32 R15, R29, UR13, 0x1, P0 ;  /* 0x0000000d1d0f7c11 */ /* 0x000fe200080f0eff */
[----:B------:R0:W-:Y:S04]  /*0ac0*/  STS [R24], R25 ;  /* 0x0000001918007388 */ /* 0x0001e80000000800 */
[----:B------:R-:W4:Y:S04]  /*0ad0*/  LDG.E.U8 R29, desc[UR8][R14.64+0x2] ;  /* 0x000002080e1d7981 */ /* 0x000f28000c1e1100 */
[----:B0-----:R-:W2:Y:S01]  /*0ae0*/  LDG.E.U8 R25, desc[UR8][R12.64+0x1] ;  /* 0x000001080c197981 */ /* 0x001ea2000c1e1100 */
[----:B---3--:R-:W-:-:S03]  /*0af0*/  PRMT R27, R27, 0x3340, R28 ;  /* 0x000033401b1b7816 */ /* 0x008fc6000000001c */
[----:B------:R-:W4:Y:S01]  /*0b00*/  LDG.E.U8 R28, desc[UR8][R14.64+0x3] ;  /* 0x000003080e1c7981 */ /* 0x000f22000c1e1100 */
[----:B--2---:R-:W-:Y:S02]  /*0b10*/  PRMT R26, R26, 0x3340, R25 ;  /* 0x000033401a1a7816 */ /* 0x004fe40000000019 */
[----:B----4-:R-:W-:Y:S02]  /*0b20*/  PRMT R25, R29, 0x3340, R28 ;  /* 0x000033401d197816 */ /* 0x010fe4000000001c */
[----:B------:R-:W2:Y:S04]  /*0b30*/  LDG.E.U8 R28, desc[UR8][R14.64+0x1] ;  /* 0x000001080e1c7981 */ /* 0x000ea8000c1e1100 */
[----:B------:R-:W2:Y:S01]  /*0b40*/  LDG.E.U8 R29, desc[UR8][R14.64] ;  /* 0x000000080e1d7981 */ /* 0x000ea2000c1e1100 */
[----:B------:R-:W-:-:S02]  /*0b50*/  LEA R24, R3, R24, 0x2 ;  /* 0x0000001803187211 */ /* 0x000fc400078e10ff */
[----:B------:R-:W-:Y:S01]  /*0b60*/  PRMT R27, R26, 0x5410, R27 ;  /* 0x000054101a1b7816 */ /* 0x000fe2000000001b */
[C---:B------:R-:W-:Y:S02]  /*0b70*/  IMAD R12, R3.reuse, 0x2, R22 ;  /* 0x00000002030c7824 */ /* 0x040fe400078e0216 */
[----:B------:R-:W-:Y:S02]  /*0b80*/  IMAD R13, R3, 0x4, R24 ;  /* 0x00000004030d7824 */ /* 0x000fe400078e0218 */
[----:B------:R3:W-:Y:S01]  /*0b90*/  STS [R24], R27 ;  /* 0x0000001b18007388 */ /* 0x0007e20000000800 */
[----:B------:R-:W-:-:S05]  /*0ba0*/  IMAD.IADD R12, R12, 0x1, R3 ;  /* 0x000000010c0c7824 */ /* 0x000fca00078e0203 */
[C---:B------:R-:W-:Y:S02]  /*0bb0*/  ISETP.GE.AND P0, PT, R12.reuse, R2, PT ;  /* 0x000000020c00720c */ /* 0x040fe40003f06270 */
[----:B------:R-:W-:Y:S02]  /*0bc0*/  IADD3 R22, PT, PT, R12, R3, RZ ;  /* 0x000000030c167210 */ /* 0x000fe40007ffe0ff */
[----:B--2---:R-:W-:-:S04]  /*0bd0*/  PRMT R28, R29, 0x3340, R28 ;  /* 0x000033401d1c7816 */ /* 0x004fc8000000001c */
[----:B------:R-:W-:-:S05]  /*0be0*/  PRMT R28, R28, 0x5410, R25 ;  /* 0x000054101c1c7816 */ /* 0x000fca0000000019 */
[----:B------:R3:W-:Y:S01]  /*0bf0*/  STS [R13], R28 ;  /* 0x0000001c0d007388 */ /* 0x0007e20000000800 */
[----:B------:R-:W-:Y:S05]  /*0c00*/  @!P0 BRA `(.L_x_12) ;  /* 0xfffffff800f48947 */ /* 0x000fea000383ffff */
.L_x_9:
[----:B------:R-:W-:Y:S05]  /*0c10*/  BSYNC.RECONVERGENT B1 ;  /* 0x0000000000017941 */ /* 0x000fea0003800200 */
.L_x_8:
[C---:B------:R-:W-:Y:S01]  /*0c20*/  ISETP.GE.AND P0, PT, R11.reuse, R2, PT ;  /* 0x000000020b00720c */ /* 0x040fe20003f06270 */
[----:B------:R-:W-:-:S12]  /*0c30*/  VIADD R11, R11, UR10 ;  /* 0x0000000a0b0b7c36 */ /* 0x000fd80008000000 */
[----:B------:R-:W-:Y:S05]  /*0c40*/  @!P0 BRA `(.L_x_13) ;  /* 0xfffffff400d08947 */ /* 0x000fea000383ffff */
.L_x_7:
[----:B------:R-:W-:Y:S05]  /*0c50*/  BSYNC.RECONVERGENT B0 ;  /* 0x0000000000007941 */ /* 0x000fea0003800200 */
.L_x_6:
[----:B------:R-:W2:Y:S01]  /*0c60*/  LDCU.64 UR12, c[0x0][0x390] ;  /* 0x00007200ff0c77ac */ /* 0x000ea20008000a00 */
[----:B------:R-:W-:Y:S01]  /*0c70*/  BAR.SYNC.DEFER_BLOCKING 0x0 ;  /* 0x0000000000007b1d */ /* 0x000fe20000010000 */
[----:B--2---:R-:W-:-:S04]  /*0c80*/  ISETP.GE.AND P0, PT, R5, UR13, PT ;  /* 0x0000000d05007c0c */ /* 0x004fc8000bf06270 */
[----:B------:R-:W-:-:S13]  /*0c90*/  ISETP.GE.OR P0, PT, R4, UR12, P0 ;  /* 0x0000000c04007c0c */ /* 0x000fda0008706670 */
[----:B------:R-:W-:Y:S05]  /*0ca0*/  @P0 EXIT ;  /* 0x000000000000094d */ /* 0x000fea0003800000 */
[----:B------:R-:W2:Y:S02]  /*0cb0*/  LDC R6, c[0x0][0x398] ;  /* 0x0000e600ff067b82 */ /* 0x000ea40000000800 */
[----:B--2---:R-:W-:-:S04]  /*0cc0*/  FADD R3, R6, R6 ;  /* 0x0000000606037221 */ /* 0x004fc80000000000 */
[----:B------:R-:W-:-:S04]  /*0cd0*/  FMUL R3, R3, R6 ;  /* 0x0000000603037220 */ /* 0x000fc80000400000 */
[----:B------:R-:W-:-:S05]  /*0ce0*/  VIADD R6, R3, 0x1800000 ;  /* 0x0180000003067836 */ /* 0x000fca0000000000 */
[----:B------:R-:W-:-:S04]  /*0cf0*/  LOP3.LUT R6, R6, 0x7f800000, RZ, 0xc0, !PT ;  /* 0x7f80000006067812 */ /* 0x000fc800078ec0ff */
[----:B------:R-:W-:-:S13]  /*0d00*/  ISETP.GT.U32.AND P0, PT, R6, 0x1ffffff, PT ;  /* 0x01ffffff0600780c */ /* 0x000fda0003f04070 */
[----:B------:R-:W-:Y:S05]  /*0d10*/  @P0 BRA `(.L_x_14) ;  /* 0x0000000000100947 */ /* 0x000fea0003800000 */
[----:B------:R-:W-:-:S07]  /*0d20*/  MOV R6, 0xd40 ;  /* 0x00000d4000067802 */ /* 0x000fce0000000f00 */
[----:B01-3--:R-:W-:Y:S05]  /*0d30*/  CALL.REL.NOINC `($__internal_0_$__cuda_sm20_rcp_rn_f32_slowpath) ;  /* 0x0000001400047944 */ /* 0x00bfea0003c00000 */
[----:B------:R-:W-:Y:S01]  /*0d40*/  IMAD.MOV.U32 R8, RZ, RZ, R3 ;  /* 0x000000ffff087224 */ /* 0x000fe200078e0003 */
[----:B------:R-:W-:Y:S06]  /*0d50*/  BRA `(.L_x_15) ;  /* 0x0000000000107947 */ /* 0x000fec0003800000 */
.L_x_14:
[----:B------:R-:W2:Y:S02]  /*0d60*/  MUFU.RCP R8, R3 ;  /* 0x0000000300087308 */ /* 0x000ea40000001000 */
[----:B--2---:R-:W-:-:S04]  /*0d70*/  FFMA R6, R3, R8, -1 ;  /* 0xbf80000003067423 */ /* 0x004fc80000000008 */
[----:B------:R-:W-:-:S04]  /*0d80*/  FADD.FTZ R9, -R6, -RZ ;  /* 0x800000ff06097221 */ /* 0x000fc80000010100 */
[----:B------:R-:W-:-:S07]  /*0d90*/  FFMA R8, R8, R9, R8 ;  /* 0x0000000908087223 */ /* 0x000fce0000000008 */
.L_x_15:
[----:B------:R-:W2:Y:S01]  /*0da0*/  LDC R3, c[0x0][0x398] ;  /* 0x0000e600ff037b82 */ /* 0x000ea20000000800 */
[----:B------:R-:W-:Y:S02]  /*0db0*/  HFMA2 R6, -RZ, RZ, 2.125, 0 ;  /* 0x40400000ff067431 */ /* 0x000fe400000001ff */
[----:B0--3--:R-:W-:Y:S02]  /*0dc0*/  IMAD.MOV.U32 R24, RZ, RZ, RZ ;  /* 0x000000ffff187224 */ /* 0x009fe400078e00ff */
[----:B------:R-:W-:Y:S02]  /*0dd0*/  IMAD.MOV.U32 R22, RZ, RZ, RZ ;  /* 0x000000ffff167224 */ /* 0x000fe400078e00ff */
[----:B--2---:R-:W-:Y:S02]  /*0de0*/  FFMA R12, R3, R6, 0.5 ;  /* 0x3f000000030c7423 */ /* 0x004fe40000000006 */
[----:B------:R-:W0:Y:S02]  /*0df0*/  LDC R3, c[0x0][0x398] ;  /* 0x0000e600ff037b82 */ /* 0x000e240000000800 */
[----:B------:R-:W2:Y:S02]  /*0e00*/  F2I.TRUNC.NTZ R9, R12 ;  /* 0x0000000c00097305 */ /* 0x000ea4000020f100 */
[----:B--2---:R-:W-:-:S05]  /*0e10*/  IMAD.MOV R10, RZ, RZ, -R9 ;  /* 0x000000ffff0a7224 */ /* 0x004fca00078e0a09 */
[----:B------:R-:W-:Y:S01]  /*0e20*/  ISETP.GE.AND P0, PT, R9, R10, PT ;  /* 0x0000000a0900720c */ /* 0x000fe20003f06270 */
[----:B------:R-:W-:Y:S02]  /*0e30*/  IMAD.MOV.U32 R9, RZ, RZ, RZ ;  /* 0x000000ffff097224 */ /* 0x000fe400078e00ff */
[----:B0-----:R-:W-:Y:S01]  /*0e40*/  FFMA R11, R3, R6, 0.5 ;  /* 0x3f000000030b7423 */ /* 0x001fe20000000006 */
[----:B------:R-:W-:Y:S01]  /*0e50*/  MOV R6, RZ ;  /* 0x000000ff00067202 */ /* 0x000fe20000000f00 */
[----:B------:R-:W-:-:S08]  /*0e60*/  IMAD.MOV.U32 R3, RZ, RZ, RZ ;  /* 0x000000ffff037224 */ /* 0x000fd000078e00ff */
[----:B------:R-:W-:Y:S05]  /*0e70*/  @!P0 BRA `(.L_x_16) ;  /* 0x0000000c009c8947 */ /* 0x000fea0003800000 */
[----:B-1----:R-:W0:Y:S01]  /*0e80*/  S2R R14, SR_TID.Y ;  /* 0x00000000000e7919 */ /* 0x002e220000002200 */
[----:B------:R-:W1:Y:S01]  /*0e90*/  F2I.TRUNC.NTZ R11, R11 ;  /* 0x0000000b000b7305 */ /* 0x000e62000020f100 */
[----:B------:R-:W-:Y:S01]  /*0ea0*/  VIADD R15, R2, 0x1 ;  /* 0x00000001020f7836 */ /* 0x000fe20000000000 */
[----:B------:R-:W-:Y:S01]  /*0eb0*/  MOV R3, RZ ;  /* 0x000000ff00037202 */ /* 0x000fe20000000f00 */
[----:B------:R-:W-:Y:S01]  /*0ec0*/  IMAD.MOV.U32 R12, RZ, RZ, R10 ;  /* 0x000000ffff0c7224 */ /* 0x000fe200078e000a */
[----:B------:R-:W-:Y:S01]  /*0ed0*/  MOV R22, RZ ;  /* 0x000000ff00167202 */ /* 0x000fe20000000f00 */
[----:B------:R-:W-:Y:S01]  /*0ee0*/  IMAD.MOV.U32 R9, RZ, RZ, RZ ;  /* 0x000000ffff097224 */ /* 0x000fe200078e00ff */
[----:B------:R-:W-:Y:S01]  /*0ef0*/  LOP3.LUT R15, R15, 0xfffffffc, RZ, 0xc0, !PT ;  /* 0xfffffffc0f0f7812 */ /* 0x000fe200078ec0ff */
[----:B------:R-:W-:Y:S02]  /*0f00*/  IMAD.MOV.U32 R6, RZ, RZ, RZ ;  /* 0x000000ffff067224 */ /* 0x000fe400078e00ff */
[----:B------:R-:W-:-:S02]  /*0f10*/  IMAD.MOV.U32 R24, RZ, RZ, RZ ;  /* 0x000000ffff187224 */ /* 0x000fc400078e00ff */
[C---:B-1----:R-:W-:Y:S02]  /*0f20*/  IMAD.IADD R16, R11.reuse, 0x1, R0 ;  /* 0x000000010b107824 */ /* 0x042fe400078e0200 */
[----:B0-----:R-:W-:-:S07]  /*0f30*/  IMAD.IADD R17, R11, 0x1, R14 ;  /* 0x000000010b117824 */ /* 0x001fce00078e020e */
.L_x_20:
[----:B------:R-:W-:Y:S01]  /*0f40*/  ISETP.GE.U32.AND P0, PT, R2, 0x3, PT ;  /* 0x000000030200780c */ /* 0x000fe20003f06070 */
[-C--:B------:R-:W-:Y:S01]  /*0f50*/  IMAD R19, R12, R12.reuse, RZ ;  /* 0x0000000c0c137224 */ /* 0x080fe200078e02ff */
[----:B------:R-:W-:Y:S01]  /*0f60*/  IADD3 R13, PT, PT, R17, R12, RZ ;  /* 0x0000000c110d7210 */ /* 0x000fe20007ffe0ff */
[----:B------:R-:W-:Y:S01]  /*0f70*/  IMAD.MOV.U32 R14, RZ, RZ, R10 ;  /* 0x000000ffff0e7224 */ /* 0x000fe200078e000a */
[----:B------:R-:W-:-:S03]  /*0f80*/  LOP3.LUT P1, RZ, R11, 0x1, RZ, 0xc0, !PT ;  /* 0x000000010bff7812 */ /* 0x000fc6000782c0ff */
[----:B------:R-:W-:-:S06]  /*0f90*/  IMAD R13, R7, R13, R16 ;  /* 0x0000000d070d7224 */ /* 0x000fcc00078e0210 */
[----:B------:R-:W-:Y:S05]  /*0fa0*/  @!P0 BRA `(.L_x_17) ;  /* 0x0000000400d08947 */ /* 0x000fea0003800000 */
[----:B------:R-:W0:Y:S01]  /*0fb0*/  S2UR UR5, SR_CgaCtaId ;  /* 0x00000000000579c3 */ /* 0x000e220000008800 */
[----:B------:R-:W-:Y:S01]  /*0fc0*/  IMAD.MOV.U32 R14, RZ, RZ, R10 ;  /* 0x000000ffff0e7224 */ /* 0x000fe200078e000a */
[----:B------:R-:W-:Y:S02]  /*0fd0*/  UMOV UR4, 0x400 ;  /* 0x0000040000047882 */ /* 0x000fe40000000000 */
[----:B0-----:R-:W-:-:S12]  /*0fe0*/  ULEA UR4, UR5, UR4, 0x18 ;  /* 0x0000000405047291 */ /* 0x001fd8000f8ec0ff */
.L_x_18:
[-C--:B------:R-:W-:Y:S01]  /*0ff0*/  IADD3 R20, PT, PT, R13, R14.reuse, RZ ;  /* 0x0000000e0d147210 */ /* 0x080fe20007ffe0ff */
[-C--:B------:R-:W-:Y:S02]  /*1000*/  IMAD R0, R14, R14.reuse, R19 ;  /* 0x0000000e0e007224 */ /* 0x080fe400078e0213 */
[----:B------:R-:W-:Y:S01]  /*1010*/  IMAD.MOV.U32 R18, RZ, RZ, 0x437c0000 ;  /* 0x437c0000ff127424 */ /* 0x000fe200078e00ff */
[----:B------:R-:W-:Y:S01]  /*1020*/  LEA R20, R20, UR4, 0x2 ;  /* 0x0000000414147c11 */ /* 0x000fe2000f8e10ff */
[----:B------:R-:W-:Y:S01]  /*1030*/  IMAD R25, R14, R14, R14 ;  /* 0x0000000e0e197224 */ /* 0x000fe200078e020e */
[----:B------:R-:W-:Y:S01]  /*1040*/  I2FP.F32.U32 R21, R0 ;  /* 0x0000000000157245 */ /* 0x000fe20000201000 */
[----:B------:R-:W-:Y:S02]  /*1050*/  IMAD.MOV.U32 R0, RZ, RZ, 0x3bbb989d ;  /* 0x3bbb989dff007424 */ /* 0x000fe400078e00ff */
[----:B------:R-:W0:Y:S01]  /*1060*/  LDS R26, [R20] ;  /* 0x00000000141a7984 */ /* 0x000e220000000800 */
[----:B------:R-:W-:Y:S01]  /*1070*/  IADD3 R27, PT, PT, R19, R14, R25 ;  /* 0x0000000e131b7210 */ /* 0x000fe20007ffe019 */
[----:B------:R-:W-:-:S04]  /*1080*/  FMUL R21, R21, -R8 ;  /* 0x8000000815157220 */ /* 0x000fc80000400000 */
[----:B------:R-:W-:Y:S01]  /*1090*/  FFMA.SAT R23, R21, R0, 0.5 ;  /* 0x3f00000015177423 */ /* 0x000fe20000002000 */
[----:B------:R-:W-:-:S03]  /*10a0*/  VIADD R27, R27, 0x1 ;  /* 0x000000011b1b7836 */ /* 0x000fc60000000000 */
[----:B------:R-:W-:Y:S02]  /*10b0*/  FFMA.RM R23, R23, R18, 12582913 ;  /* 0x4b40000117177423 */ /* 0x000fe40000004012 */
[----:B------:R-:W-:Y:S02]  /*10c0*/  I2FP.F32.U32 R29, R27 ;  /* 0x0000001b001d7245 */ /* 0x000fe40000201000 */
[----:B------:R-:W-:-:S04]  /*10d0*/  FADD R28, R23, -12583039 ;  /* 0xcb40007f171c7421 */ /* 0x000fc80000000000 */
[----:B------:R-:W-:-:S04]  /*10e0*/  FFMA R28, R21, 1.4426950216293334961, -R28 ;  /* 0x3fb8aa3b151c7823 */ /* 0x000fc8000000081c */
[----:B------:R-:W-:Y:S01]  /*10f0*/  FFMA R28, R21, 1.925963033500011079e-08, R28 ;  /* 0x32a57060151c7823 */ /* 0x000fe2000000001c */
[----:B------:R-:W-:-:S05]  /*1100*/  SHF.L.U32 R21, R23, 0x17, RZ ;  /* 0x0000001717157819 */ /* 0x000fca00000006ff */
[----:B------:R-:W1:Y:S01]  /*1110*/  MUFU.EX2 R28, R28 ;  /* 0x0000001c001c7308 */ /* 0x000e620000000800 */
[----:B0-----:R-:W-:-:S04]  /*1120*/  PRMT R23, R26, 0x7770, RZ ;  /* 0x000077701a177816 */ /* 0x001fc800000000ff */
[----:B------:R-:W-:Y:S01]  /*1130*/  I2FP.F32.U32 R23, R23 ;  /* 0x0000001700177245 */ /* 0x000fe20000201000 */
[----:B-1----:R-:W-:-:S04]  /*1140*/  FMUL R21, R21, R28 ;  /* 0x0000001c15157220 */ /* 0x002fc80000400000 */
[C---:B------:R-:W-:Y:S01]  /*1150*/  FFMA R23, R21.reuse, R23, R24 ;  /* 0x0000001715177223 */ /* 0x040fe20000000018 */
[----:B------:R-:W-:Y:S01]  /*1160*/  PRMT R24, R26, 0x7771, RZ ;  /* 0x000077711a187816 */ /* 0x000fe200000000ff */
[----:B------:R-:W-:-:S03]  /*1170*/  FADD R3, R21, R3 ;  /* 0x0000000315037221 */ /* 0x000fc60000000000 */
[----:B------:R-:W-:-:S05]  /*1180*/  I2FP.F32.U32 R24, R24 ;  /* 0x0000001800187245 */ /* 0x000fca0000201000 */
[----:B------:R-:W-:Y:S01]  /*1190*/  FFMA R25, R21, R24, R22 ;  /* 0x0000001815197223 */ /* 0x000fe20000000016 */
[C---:B------:R-:W-:Y:S02]  /*11a0*/  PRMT R22, R26.reuse, 0x7772, RZ ;  /* 0x000077721a167816 */ /* 0x040fe400000000ff */
[----:B------:R-:W-:Y:S02]  /*11b0*/  PRMT R26, R26, 0x7773, RZ ;  /* 0x000077731a1a7816 */ /* 0x000fe400000000ff */
[----:B------:R-:W-:Y:S02]  /*11c0*/  I2FP.F32.U32 R22, R22 ;  /* 0x0000001600167245 */ /* 0x000fe40000201000 */
[----:B------:R-:W-:-:S03]  /*11d0*/  I2FP.F32.U32 R26, R26 ;  /* 0x0000001a001a7245 */ /* 0x000fc60000201000 */
[----:B------:R-:W-:Y:S01]  /*11e0*/  FFMA R27, R21, R22, R6 ;  /* 0x00000016151b7223 */ /* 0x000fe20000000006 */
[----:B------:R-:W-:Y:S01]  /*11f0*/  FMUL R6, R29, -R8 ;  /* 0x800000081d067220 */ /* 0x000fe20000400000 */
[----:B------:R-:W0:Y:S03]  /*1200*/  LDS R22, [R20+0x4] ;  /* 0x0000040014167984 */ /* 0x000e260000000800 */
[----:B------:R-:W-:-:S04]  /*1210*/  FFMA.SAT R29, R6, R0, 0.5 ;  /* 0x3f000000061d7423 */ /* 0x000fc80000002000 */
[----:B------:R-:W-:Y:S01]  /*1220*/  FFMA.RM R24, R29, R18, 12582913 ;  /* 0x4b4000011d187423 */ /* 0x000fe20000004012 */
[----:B------:R-:W-:-:S03]  /*1230*/  FFMA R29, R21, R26, R9 ;  /* 0x0000001a151d7223 */ /* 0x000fc60000000009 */
[----:B------:R-:W-:-:S04]  /*1240*/  FADD R9, R24, -12583039 ;  /* 0xcb40007f18097421 */ /* 0x000fc80000000000 */
[----:B------:R-:W-:-:S04]  /*1250*/  FFMA R9, R6, 1.4426950216293334961, -R9 ;  /* 0x3fb8aa3b06097823 */ /* 0x000fc80000000809 */
[----:B------:R-:W-:Y:S01]  /*1260*/  FFMA R26, R6, 1.925963033500011079e-08, R9 ;  /* 0x32a57060061a7823 */ /* 0x000fe20000000009 */
[----:B------:R-:W-:Y:S01]  /*1270*/  IMAD.SHL.U32 R6, R24, 0x800000, RZ ;  /* 0x0080000018067824 */ /* 0x000fe200078e00ff */
[----:B------:R-:W-:Y:S02]  /*1280*/  IADD3 R24, PT, PT, R14, 0x2, RZ ;  /* 0x000000020e187810 */ /* 0x000fe40007ffe0ff */
[----:B------:R1:W2:Y:S03]  /*1290*/  MUFU.EX2 R9, R26 ;  /* 0x0000001a00097308 */ /* 0x0002a60000000800 */
[----:B------:R-:W-:Y:S02]  /*12a0*/  IMAD R24, R24, R24, R19 ;  /* 0x0000001818187224 */ /* 0x000fe400078e0213 */
[C---:B-1----:R-:W-:Y:S02]  /*12b0*/  VIADD R26, R14.reuse, 0x3 ;  /* 0x000000030e1a7836 */ /* 0x042fe40000000000 */
[----:B------:R-:W-:-:S02]  /*12c0*/  VIADD R14, R14, 0x4 ;  /* 0x000000040e0e7836 */ /* 0x000fc40000000000 */
[----:B------:R-:W-:Y:S02]  /*12d0*/  IMAD R26, R26, R26, R19 ;  /* 0x0000001a1a1a7224 */ /* 0x000fe400078e0213 */
[----:B--2---:R-:W-:Y:S01]  /*12e0*/  FMUL R6, R6, R9 ;  /* 0x0000000906067220 */ /* 0x004fe20000400000 */
[C---:B0-----:R-:W-:Y:S02]  /*12f0*/  PRMT R9, R22.reuse, 0x7770, RZ ;  /* 0x0000777016097816 */ /* 0x041fe400000000ff */
[----:B------:R-:W-:Y:S01]  /*1300*/  PRMT R21, R22, 0x7771, RZ ;  /* 0x0000777116157816 */ /* 0x000fe200000000ff */
[----:B------:R-:W-:Y:S01]  /*1310*/  FADD R3, R3, R6 ;  /* 0x0000000603037221 */ /* 0x000fe20000000000 */
[----:B------:R-:W-:Y:S02]  /*1320*/  I2FP.F32.U32 R9, R9 ;  /* 0x0000000900097245 */ /* 0x000fe40000201000 */
[----:B------:R-:W-:-:S03]  /*1330*/  I2FP.F32.U32 R21, R21 ;  /* 0x0000001500157245 */ /* 0x000fc60000201000 */
[----:B------:R-:W-:Y:S01]  /*1340*/  FFMA R9, R6, R9, R23 ;  /* 0x0000000906097223 */ /* 0x000fe20000000017 */
[----:B------:R-:W-:Y:S01]  /*1350*/  PRMT R23, R22, 0x7772, RZ ;  /* 0x0000777216177816 */ /* 0x000fe200000000ff */
[----:B------:R-:W-:Y:S01]  /*1360*/  FFMA R21, R6, R21, R25 ;  /* 0x0000001506157223 */ /* 0x000fe20000000019 */
[----:B------:R-:W-:Y:S02]  /*1370*/  I2FP.F32.U32 R25, R24 ;  /* 0x0000001800197245 */ /* 0x000fe40000201000 */
[----:B------:R-:W-:Y:S02]  /*1380*/  I2FP.F32.U32 R23, R23 ;  /* 0x0000001700177245 */ /* 0x000fe40000201000 */
[----:B------:R-:W-:-:S03]  /*1390*/  PRMT R22, R22, 0x7773, RZ ;  /* 0x0000777316167816 */ /* 0x000fc600000000ff */
[----:B------:R-:W-:Y:S01]  /*13a0*/  FFMA R27, R6, R23, R27 ;  /* 0x00000017061b7223 */ /* 0x000fe2000000001b */
[----:B------:R-:W-:Y:S01]  /*13b0*/  FMUL R23, R25, -R8 ;  /* 0x8000000819177220 */ /* 0x000fe20000400000 */
[----:B------:R-:W-:-:S03]  /*13c0*/  I2FP.F32.U32 R22, R22 ;  /* 0x0000001600167245 */ /* 0x000fc60000201000 */
[----:B------:R-:W-:Y:S02]  /*13d0*/  FFMA.SAT R25, R23, R0, 0.5 ;  /* 0x3f00000017197423 */ /* 0x000fe40000002000 */
[----:B------:R-:W-:Y:S02]  /*13e0*/  FFMA R29, R6, R22, R29 ;  /* 0x00000016061d7223 */ /* 0x000fe4000000001d */
[----:B------:R-:W-:-:S04]  /*13f0*/  FFMA.RM R24, R25, R18, 12582913 ;  /* 0x4b40000119187423 */ /* 0x000fc80000004012 */
[C---:B------:R-:W-:Y:S01]  /*1400*/  FADD R22, R24.reuse, -12583039 ;  /* 0xcb40007f18167421 */ /* 0x040fe20000000000 */
[----:B------:R-:W-:-:S03]  /*1410*/  IMAD.SHL.U32 R24, R24, 0x800000, RZ ;  /* 0x0080000018187824 */ /* 0x000fc600078e00ff */
[----:B------:R-:W-:-:S04]  /*1420*/  FFMA R22, R23, 1.4426950216293334961, -R22 ;  /* 0x3fb8aa3b17167823 */ /* 0x000fc80000000816 */
[----:B------:R-:W-:Y:S01]  /*1430*/  FFMA R25, R23, 1.925963033500011079e-08, R22 ;  /* 0x32a5706017197823 */ /* 0x000fe20000000016 */
[----:B------:R-:W-:Y:S01]  /*1440*/  I2FP.F32.U32 R23, R26 ;  /* 0x0000001a00177245 */ /* 0x000fe20000201000 */
[----:B------:R-:W0:Y:S04]  /*1450*/  LDS R22, [R20+0x8] ;  /* 0x0000080014167984 */ /* 0x000e280000000800 */
[----:B------:R-:W-:Y:S01]  /*1460*/  FMUL R23, R23, -R8 ;  /* 0x8000000817177220 */ /* 0x000fe20000400000 */
[----:B------:R-:W1:Y:S03]  /*1470*/  MUFU.EX2 R25, R25 ;  /* 0x0000001900197308 */ /* 0x000e660000000800 */
[----:B------:R-:W-:-:S04]  /*1480*/  FFMA.SAT R0, R23, R0, 0.5 ;  /* 0x3f00000017007423 */ /* 0x000fc80000002000 */
[----:B------:R-:W-:Y:S02]  /*1490*/  FFMA.RM R18, R0, R18, 12582913 ;  /* 0x4b40000100127423 */ /* 0x000fe40000004012 */
[----:B------:R2:W3:Y:S02]  /*14a0*/  LDS R0, [R20+0xc] ;  /* 0x00000c0014007984 */ /* 0x0004e40000000800 */
[----:B------:R-:W-:-:S04]  /*14b0*/  FADD R26, R18, -12583039 ;  /* 0xcb40007f121a7421 */ /* 0x000fc80000000000 */
[----:B------:R-:W-:Y:S01]  /*14c0*/  FFMA R26, R23, 1.4426950216293334961, -R26 ;  /* 0x3fb8aa3b171a7823 */ /* 0x000fe2000000081a */
[----:B-1----:R-:W-:-:S03]  /*14d0*/  FMUL R24, R24, R25 ;  /* 0x0000001918187220 */ /* 0x002fc60000400000 */
[----:B------:R-:W-:Y:S01]  /*14e0*/  FFMA R26, R23, 1.925963033500011079e-08, R26 ;  /* 0x32a57060171a7823 */ /* 0x000fe2000000001a */
[----:B------:R-:W-:Y:S01]  /*14f0*/  FADD R3, R3, R24 ;  /* 0x0000001803037221 */ /* 0x000fe20000000000 */
[C---:B0-----:R-:W-:Y:S02]  /*1500*/  PRMT R6, R22.reuse, 0x7770, RZ ;  /* 0x0000777016067816 */ /* 0x041fe400000000ff */
[C---:B------:R-:W-:Y:S02]  /*1510*/  PRMT R23, R22.reuse, 0x7771, RZ ;  /* 0x0000777116177816 */ /* 0x040fe400000000ff */
[----:B------:R-:W-:Y:S02]  /*1520*/  I2FP.F32.U32 R6, R6 ;  /* 0x0000000600067245 */ /* 0x000fe40000201000 */
[C---:B--2---:R-:W-:Y:S02]  /*1530*/  PRMT R20, R22.reuse, 0x7772, RZ ;  /* 0x0000777216147816 */ /* 0x044fe400000000ff */
[----:B------:R-:W-:Y:S01]  /*1540*/  PRMT R22, R22, 0x7773, RZ ;  /* 0x0000777316167816 */ /* 0x000fe200000000ff */
[----:B------:R-:W-:Y:S01]  /*1550*/  FFMA R9, R24, R6, R9 ;  /* 0x0000000618097223 */ /* 0x000fe20000000009 */
[----:B------:R-:W-:Y:S01]  /*1560*/  I2FP.F32.U32 R23, R23 ;  /* 0x0000001700177245 */ /* 0x000fe20000201000 */
[----:B------:R0:W1:Y:S01]  /*1570*/  MUFU.EX2 R6, R26 ;  /* 0x0000001a00067308 */ /* 0x0000620000000800 */
[----:B------:R-:W-:-:S02]  /*1580*/  I2FP.F32.U32 R20, R20 ;  /* 0x0000001400147245 */ /* 0x000fc40000201000 */
[----:B------:R-:W-:Y:S01]  /*1590*/  I2FP.F32.U32 R22, R22 ;  /* 0x0000001600167245 */ /* 0x000fe20000201000 */
[----:B------:R-:W-:Y:S01]  /*15a0*/  FFMA R21, R24, R23, R21 ;  /* 0x0000001718157223 */ /* 0x000fe20000000015 */
[----:B------:R-:W-:Y:S01]  /*15b0*/  SHF.L.U32 R23, R18, 0x17, RZ ;  /* 0x0000001712177819 */ /* 0x000fe200000006ff */
[----:B------:R-:W-:Y:S01]  /*15c0*/  FFMA R27, R24, R20, R27 ;  /* 0x00000014181b7223 */ /* 0x000fe2000000001b */
[----:B---3--:R-:W-:Y:S01]  /*15d0*/  PRMT R20, R0, 0x7771, RZ ;  /* 0x0000777100147816 */ /* 0x008fe200000000ff */
[----:B------:R-:W-:Y:S01]  /*15e0*/  FFMA R29, R24, R22, R29 ;  /* 0x00000016181d7223 */ /* 0x000fe2000000001d */
[----:B------:R-:W-:Y:S01]  /*15f0*/  IMAD.IADD R24, R11, 0x1, R14 ;  /* 0x000000010b187824 */ /* 0x000fe200078e020e */
[----:B------:R-:W-:Y:S02]  /*1600*/  PRMT R22, R0, 0x7772, RZ ;  /* 0x0000777200167816 */ /* 0x000fe400000000ff */
[----:B------:R-:W-:Y:S02]  /*1610*/  I2FP.F32.U32 R20, R20 ;  /* 0x0000001400147245 */ /* 0x000fe40000201000 */
[----:B------:R-:W-:-:S02]  /*1620*/  ISETP.NE.AND P0, PT, R24, R15, PT ;  /* 0x0000000f1800720c */ /* 0x000fc40003f05270 */
[----:B0-----:R-:W-:Y:S01]  /*1630*/  I2FP.F32.U32 R26, R22 ;  /* 0x00000016001a7245 */ /* 0x001fe20000201000 */
[----:B-1----:R-:W-:Y:S01]  /*1640*/  FMUL R18, R23, R6 ;  /* 0x0000000617127220 */ /* 0x002fe20000400000 */
[C---:B------:R-:W-:Y:S02]  /*1650*/  PRMT R6, R0.reuse, 0x7770, RZ ;  /* 0x0000777000067816 */ /* 0x040fe400000000ff */
[----:B------:R-:W-:Y:S01]  /*1660*/  PRMT R0, R0, 0x7773, RZ ;  /* 0x0000777300007816 */ /* 0x000fe200000000ff */
[----:B------:R-:W-:Y:S01]  /*1670*/  FFMA R22, R18, R20, R21 ;  /* 0x0000001412167223 */ /* 0x000fe20000000015 */
[----:B------:R-:W-:Y:S01]  /*1680*/  I2FP.F32.U32 R6, R6 ;  /* 0x0000000600067245 */ /* 0x000fe20000201000 */
[----:B------:R-:W-:Y:S01]  /*1690*/  FADD R3, R3, R18 ;  /* 0x0000001203037221 */ /* 0x000fe20000000000 */
[----:B------:R-:W-:-:S03]  /*16a0*/  I2FP.F32.U32 R0, R0 ;  /* 0x0000000000007245 */ /* 0x000fc60000201000 */
[C---:B------:R-:W-:Y:S01]  /*16b0*/  FFMA R24, R18.reuse, R6, R9 ;  /* 0x0000000612187223 */ /* 0x040fe20000000009 */
[C---:B------:R-:W-:Y:S01]  /*16c0*/  FFMA R6, R18.reuse, R26, R27 ;  /* 0x0000001a12067223 */ /* 0x040fe2000000001b */
[----:B------:R-:W-:Y:S01]  /*16d0*/  FFMA R9, R18, R0, R29 ;  /* 0x0000000012097223 */ /* 0x000fe2000000001d */
[----:B------:R-:W-:Y:S06]  /*16e0*/  @P0 BRA `(.L_x_18) ;  /* 0xfffffff800400947 */ /* 0x000fec000383ffff */
.L_x_17:
[----:B------:R-:W-:Y:S05]  /*16f0*/  @!P1 BRA `(.L_x_19) ;  /* 0x0000000000f09947 */ /* 0x000fea0003800000 */
[----:B------:R-:W0:Y:S01]  /*1700*/  S2UR UR5, SR_CgaCtaId ;  /* 0x00000000000579c3 */ /* 0x000e220000008800 */
[C---:B------:R-:W-:Y:S02]  /*1710*/  IMAD R0, R14.reuse, R14, R19 ;  /* 0x0000000e0e007224 */ /* 0x040fe400078e0213 */
[----:B------:R-:W-:Y:S02]  /*1720*/  HFMA2 R20, -RZ, RZ, 0.96630859375, -0.0022525787353515625 ;  /* 0x3bbb989dff147431 */ /* 0x000fe400000001ff */
[----:B------:R-:W-:Y:S01]  /*1730*/  IMAD.MOV.U32 R21, RZ, RZ, 0x437c0000 ;  /* 0x437c0000ff157424 */ /* 0x000fe200078e00ff */
[----:B------:R-:W-:Y:S01]  /*1740*/  UMOV UR4, 0x400 ;  /* 0x0000040000047882 */ /* 0x000fe20000000000 */
[--C-:B------:R-:W-:Y:S01]  /*1750*/  IMAD.IADD R23, R13, 0x1, R14.reuse ;  /* 0x000000010d177824 */ /* 0x100fe200078e020e */
[----:B------:R-:W-:Y:S01]  /*1760*/  I2FP.F32.U32 R25, R0 ;  /* 0x0000000000197245 */ /* 0x000fe20000201000 */
[----:B------:R-:W-:-:S04]  /*1770*/  IMAD R26, R14, R14, R14 ;  /* 0x0000000e0e1a7224 */ /* 0x000fc800078e020e */
[----:B------:R-:W-:Y:S01]  /*1780*/  FMUL R25, R25, -R8 ;  /* 0x8000000819197220 */ /* 0x000fe20000400000 */
[----:B------:R-:W-:Y:S02]  /*1790*/  IADD3 R26, PT, PT, R19, R14, R26 ;  /* 0x0000000e131a7210 */ /* 0x000fe40007ffe01a */
[----:B------:R-:W-:Y:S01]  /*17a0*/  IADD3 R14, PT, PT, R14, 0x2, RZ ;  /* 0x000000020e0e7810 */ /* 0x000fe20007ffe0ff */
[----:B------:R-:W-:Y:S01]  /*17b0*/  FFMA.SAT R18, R25, R20, 0.5 ;  /* 0x3f00000019127423 */ /* 0x000fe20000002014 */
[----:B------:R-:W-:-:S03]  /*17c0*/  IADD3 R26, PT, PT, R26, 0x1, RZ ;  /* 0x000000011a1a7810 */ /* 0x000fc60007ffe0ff */
[----:B------:R-:W-:-:S04]  /*17d0*/  FFMA.RM R18, R18, R21, 12582913 ;  /* 0x4b40000112127423 */ /* 0x000fc80000004015 */
[C---:B------:R-:W-:Y:S01]  /*17e0*/  FADD R0, R18.reuse, -12583039 ;  /* 0xcb40007f12007421 */ /* 0x040fe20000000000 */
[----:B0-----:R-:W-:Y:S01]  /*17f0*/  ULEA UR4, UR5, UR4, 0x18 ;  /* 0x0000000405047291 */ /* 0x001fe2000f8ec0ff */
[----:B------:R-:W-:Y:S02]  /*1800*/  IMAD.SHL.U32 R18, R18, 0x800000, RZ ;  /* 0x0080000012127824 */ /* 0x000fe400078e00ff */
[----:B------:R-:W-:-:S03]  /*1810*/  FFMA R0, R25, 1.4426950216293334961, -R0 ;  /* 0x3fb8aa3b19007823 */ /* 0x000fc60000000800 */
[----:B------:R-:W-:Y:S01]  /*1820*/  LEA R23, R23, UR4, 0x2 ;  /* 0x0000000417177c11 */ /* 0x000fe2000f8e10ff */
[----:B------:R-:W-:Y:S01]  /*1830*/  FFMA R27, R25, 1.925963033500011079e-08, R0 ;  /* 0x32a57060191b7823 */ /* 0x000fe20000000000 */
[----:B------:R-:W-:-:S03]  /*1840*/  I2FP.F32.U32 R25, R26 ;  /* 0x0000001a00197245 */ /* 0x000fc60000201000 */
[----:B------:R-:W0:Y:S02]  /*1850*/  LDS R0, [R23] ;  /* 0x0000000017007984 */ /* 0x000e240000000800 */
[----:B------:R-:W-:Y:S01]  /*1860*/  FMUL R25, R25, -R8 ;  /* 0x8000000819197220 */ /* 0x000fe20000400000 */
[----:B------:R-:W1:Y:S03]  /*1870*/  MUFU.EX2 R27, R27 ;  /* 0x0000001b001b7308 */ /* 0x000e660000000800 */
[----:B------:R-:W-:-:S04]  /*1880*/  FFMA.SAT R20, R25, R20, 0.5 ;  /* 0x3f00000019147423 */ /* 0x000fc80000002014 */
[----:B------:R-:W-:Y:S02]  /*1890*/  FFMA.RM R21, R20, R21, 12582913 ;  /* 0x4b40000114157423 */ /* 0x000fe40000004015 */
[----:B------:R2:W3:Y:S02]  /*18a0*/  LDS R20, [R23+0x4] ;  /* 0x0000040017147984 */ /* 0x0004e40000000800 */
[C---:B------:R-:W-:Y:S01]  /*18b0*/  FADD R26, R21.reuse, -12583039 ;  /* 0xcb40007f151a7421 */ /* 0x040fe20000000000 */
[----:B------:R-:W-:-:S03]  /*18c0*/  IMAD.SHL.U32 R29, R21, 0x800000, RZ ;  /* 0x00800000151d7824 */ /* 0x000fc600078e00ff */
[----:B------:R-:W-:-:S04]  /*18d0*/  FFMA R26, R25, 1.4426950216293334961, -R26 ;  /* 0x3fb8aa3b191a7823 */ /* 0x000fc8000000081a */
[----:B------:R-:W-:Y:S01]  /*18e0*/  FFMA R26, R25, 1.925963033500011079e-08, R26 ;  /* 0x32a57060191a7823 */ /* 0x000fe2000000001a */
[----:B-1----:R-:W-:-:S04]  /*18f0*/  FMUL R25, R18, R27 ;  /* 0x0000001b12197220 */ /* 0x002fc80000400000 */
[----:B------:R-:W-:Y:S01]  /*1900*/  FADD R3, R3, R25 ;  /* 0x0000001903037221 */ /* 0x000fe20000000000 */
[----:B------:R-:W1:Y:S01]  /*1910*/  MUFU.EX2 R26, R26 ;  /* 0x0000001a001a7308 */ /* 0x000e620000000800 */
[C---:B0-----:R-:W-:Y:S02]  /*1920*/  PRMT R18, R0.reuse, 0x7770, RZ ;  /* 0x0000777000127816 */ /* 0x041fe400000000ff */
[----:B--2---:R-:W-:Y:S02]  /*1930*/  PRMT R23, R0, 0x7771, RZ ;  /* 0x0000777100177816 */ /* 0x004fe400000000ff */
[----:B------:R-:W-:Y:S02]  /*1940*/  I2FP.F32.U32 R18, R18 ;  /* 0x0000001200127245 */ /* 0x000fe40000201000 */
[----:B------:R-:W-:-:S03]  /*1950*/  I2FP.F32.U32 R23, R23 ;  /* 0x0000001700177245 */ /* 0x000fc60000201000 */
[C---:B------:R-:W-:Y:S01]  /*1960*/  FFMA R21, R25.reuse, R18, R24 ;  /* 0x0000001219157223 */ /* 0x040fe20000000018 */
[C---:B------:R-:W-:Y:S01]  /*1970*/  PRMT R24, R0.reuse, 0x7772, RZ ;  /* 0x0000777200187816 */ /* 0x040fe200000000ff */
[----:B------:R-:W-:Y:S01]  /*1980*/  FFMA R23, R25, R23, R22 ;  /* 0x0000001719177223 */ /* 0x000fe20000000016 */
[----:B------:R-:W-:Y:S01]  /*1990*/  PRMT R0, R0, 0x7773, RZ ;  /* 0x0000777300007816 */ /* 0x000fe200000000ff */
[----:B-1----:R-:W-:Y:S01]  /*19a0*/  FMUL R18, R29, R26 ;  /* 0x0000001a1d127220 */ /* 0x002fe20000400000 */
[----:B------:R-:W-:Y:S02]  /*19b0*/  I2FP.F32.U32 R27, R24 ;  /* 0x00000018001b7245 */ /* 0x000fe40000201000 */
[----:B------:R-:W-:Y:S01]  /*19c0*/  I2FP.F32.U32 R0, R0 ;  /* 0x0000000000007245 */ /* 0x000fe20000201000 */
[----:B------:R-:W-:Y:S01]  /*19d0*/  FADD R3, R3, R18 ;  /* 0x0000001203037221 */ /* 0x000fe20000000000 */
[C---:B---3--:R-:W-:Y:S01]  /*19e0*/  PRMT R22, R20.reuse, 0x7772, RZ ;  /* 0x0000777214167816 */ /* 0x048fe200000000ff */
[C---:B------:R-:W-:Y:S01]  /*19f0*/  FFMA R27, R25.reuse, R27, R6 ;  /* 0x0000001b191b7223 */ /* 0x040fe20000000006 */
[C---:B------:R-:W-:Y:S01]  /*1a00*/  PRMT R6, R20.reuse, 0x7771, RZ ;  /* 0x0000777114067816 */ /* 0x040fe200000000ff */
[----:B------:R-:W-:Y:S01]  /*1a10*/  FFMA R9, R25, R0, R9 ;  /* 0x0000000019097223 */ /* 0x000fe20000000009 */
[----:B------:R-:W-:-:S02]  /*1a20*/  PRMT R0, R20, 0x7770, RZ ;  /* 0x0000777014007816 */ /* 0x000fc400000000ff */
[----:B------:R-:W-:Y:S02]  /*1a30*/  PRMT R20, R20, 0x7773, RZ ;  /* 0x0000777314147816 */ /* 0x000fe400000000ff */
[----:B------:R-:W-:Y:S02]  /*1a40*/  I2FP.F32.U32 R6, R6 ;  /* 0x0000000600067245 */ /* 0x000fe40000201000 */
[----:B------:R-:W-:Y:S02]  /*1a50*/  I2FP.F32.U32 R0, R0 ;  /* 0x0000000000007245 */ /* 0x000fe40000201000 */
[----:B------:R-:W-:Y:S01]  /*1a60*/  I2FP.F32.U32 R26, R22 ;  /* 0x00000016001a7245 */ /* 0x000fe20000201000 */
[C---:B------:R-:W-:Y:S01]  /*1a70*/  FFMA R22, R18.reuse, R6, R23 ;  /* 0x0000000612167223 */ /* 0x040fe20000000017 */
[----:B------:R-:W-:Y:S01]  /*1a80*/  I2FP.F32.U32 R20, R20 ;  /* 0x0000001400147245 */ /* 0x000fe20000201000 */
[C---:B------:R-:W-:Y:S02]  /*1a90*/  FFMA R24, R18.reuse, R0, R21 ;  /* 0x0000000012187223 */ /* 0x040fe40000000015 */
[----:B------:R-:W-:-:S02]  /*1aa0*/  FFMA R6, R18, R26, R27 ;  /* 0x0000001a12067223 */ /* 0x000fc4000000001b */
[----:B------:R-:W-:-:S07]  /*1ab0*/  FFMA R9, R18, R20, R9 ;  /* 0x0000001412097223 */ /* 0x000fce0000000009 */
.L_x_19:
[----:B------:R-:W0:Y:S01]  /*1ac0*/  S2UR UR5, SR_CgaCtaId ;  /* 0x00000000000579c3 */ /* 0x000e220000008800 */
[----:B------:R-:W-:Y:S01]  /*1ad0*/  UMOV UR4, 0x400 ;  /* 0x0000040000047882 */ /* 0x000fe20000000000 */
[----:B------:R-:W-:Y:S01]  /*1ae0*/  IMAD.IADD R13, R13, 0x1, R14 ;  /* 0x000000010d0d7824 */ /* 0x000fe200078e020e */
[----:B------:R-:W-:Y:S01]  /*1af0*/  ISETP.NE.AND P0, PT, R12, R11, PT ;  /* 0x0000000b0c00720c */ /* 0x000fe20003f05270 */
[----:B------:R-:W-:Y:S02]  /*1b00*/  IMAD R19, R14, R14, R19 ;  /* 0x0000000e0e137224 */ /* 0x000fe400078e0213 */
[----:B------:R-:W-:Y:S02]  /*1b10*/  IMAD.MOV.U32 R14, RZ, RZ, 0x3bbb989d ;  /* 0x3bbb989dff0e7424 */ /* 0x000fe400078e00ff */
[----:B------:R-:W-:Y:S01]  /*1b20*/  VIADD R12, R12, 0x1 ;  /* 0x000000010c0c7836 */ /* 0x000fe20000000000 */
[----:B------:R-:W-:-:S05]  /*1b30*/  I2FP.F32.U32 R19, R19 ;  /* 0x0000001300137245 */ /* 0x000fca0000201000 */
[----:B------:R-:W-:-:S04]  /*1b40*/  FMUL R19, R19, -R8 ;  /* 0x8000000813137220 */ /* 0x000fc80000400000 */
[----:B------:R-:W-:Y:S01]  /*1b50*/  FFMA.SAT R14, R19, R14, 0.5 ;  /* 0x3f000000130e7423 */ /* 0x000fe2000000200e */
[----:B0-----:R-:W-:-:S06]  /*1b60*/  ULEA UR4, UR5, UR4, 0x18 ;  /* 0x0000000405047291 */ /* 0x001fcc000f8ec0ff */
[----:B------:R-:W-:Y:S02]  /*1b70*/  LEA R0, R13, UR4, 0x2 ;  /* 0x000000040d007c11 */ /* 0x000fe4000f8e10ff */
[----:B------:R-:W-:-:S04]  /*1b80*/  MOV R13, 0x437c0000 ;  /* 0x437c0000000d7802 */ /* 0x000fc80000000f00 */
[----:B------:R-:W0:Y:S01]  /*1b90*/  LDS R0, [R0] ;  /* 0x0000000000007984 */ /* 0x000e220000000800 */
[----:B------:R-:W-:-:S04]  /*1ba0*/  FFMA.RM R13, R14, R13, 12582913 ;  /* 0x4b4000010e0d7423 */ /* 0x000fc8000000400d */
[C---:B------:R-:W-:Y:S01]  /*1bb0*/  FADD R14, R13.reuse, -12583039 ;  /* 0xcb40007f0d0e7421 */ /* 0x040fe20000000000 */
[----:B------:R-:W-:-:S03]  /*1bc0*/  IMAD.SHL.U32 R13, R13, 0x800000, RZ ;  /* 0x008000000d0d7824 */ /* 0x000fc600078e00ff */
[----:B------:R-:W-:-:S04]  /*1bd0*/  FFMA R14, R19, 1.4426950216293334961, -R14 ;  /* 0x3fb8aa3b130e7823 */ /* 0x000fc8000000080e */
[----:B------:R-:W-:-:S06]  /*1be0*/  FFMA R14, R19, 1.925963033500011079e-08, R14 ;  /* 0x32a57060130e7823 */ /* 0x000fcc000000000e */
[----:B------:R-:W1:Y:S02]  /*1bf0*/  MUFU.EX2 R14, R14 ;  /* 0x0000000e000e7308 */ /* 0x000e640000000800 */
[----:B-1----:R-:W-:Y:S01]  /*1c00*/  FMUL R13, R13, R14 ;  /* 0x0000000e0d0d7220 */ /* 0x002fe20000400000 */
[----:B0-----:R-:W-:-:S03]  /*1c10*/  PRMT R18, R0, 0x7770, RZ ;  /* 0x0000777000127816 */ /* 0x001fc600000000ff */
[C---:B------:R-:W-:Y:S01]  /*1c20*/  FADD R3, R13.reuse, R3 ;  /* 0x000000030d037221 */ /* 0x040fe20000000000 */
[C---:B------:R-:W-:Y:S02]  /*1c30*/  PRMT R19, R0.reuse, 0x7771, RZ ;  /* 0x0000777100137816 */ /* 0x040fe400000000ff */
[----:B------:R-:W-:Y:S02]  /*1c40*/  I2FP.F32.U32 R20, R18 ;  /* 0x0000001200147245 */ /* 0x000fe40000201000 */
[C---:B------:R-:W-:Y:S02]  /*1c50*/  PRMT R18, R0.reuse, 0x7772, RZ ;  /* 0x0000777200127816 */ /* 0x040fe400000000ff */
[----:B------:R-:W-:Y:S01]  /*1c60*/  PRMT R0, R0, 0x7773, RZ ;  /* 0x0000777300007816 */ /* 0x000fe200000000ff */
[----:B------:R-:W-:Y:S01]  /*1c70*/  FFMA R24, R13, R20, R24 ;  /* 0x000000140d187223 */ /* 0x000fe20000000018 */
[----:B------:R-:W-:Y:S02]  /*1c80*/  I2FP.F32.U32 R19, R19 ;  /* 0x0000001300137245 */ /* 0x000fe40000201000 */
[----:B------:R-:W-:-:S02]  /*1c90*/  I2FP.F32.U32 R21, R18 ;  /* 0x0000001200157245 */ /* 0x000fc40000201000 */
[----:B------:R-:W-:Y:S01]  /*1ca0*/  I2FP.F32.U32 R0, R0 ;  /* 0x0000000000007245 */ /* 0x000fe20000201000 */
[C---:B------:R-:W-:Y:S02]  /*1cb0*/  FFMA R22, R13.reuse, R19, R22 ;  /* 0x000000130d167223 */ /* 0x040fe40000000016 */
[C---:B------:R-:W-:Y:S02]  /*1cc0*/  FFMA R6, R13.reuse, R21, R6 ;  /* 0x000000150d067223 */ /* 0x040fe40000000006 */
[----:B------:R-:W-:Y:S01]  /*1cd0*/  FFMA R9, R13, R0, R9 ;  /* 0x000000000d097223 */ /* 0x000fe20000000009 */
[----:B------:R-:W-:Y:S06]  /*1ce0*/  @P0 BRA `(.L_x_20) ;  /* 0xfffffff000940947 */ /* 0x000fec000383ffff */
.L_x_16:
[----:B------:R-:W0:Y:S01]  /*1cf0*/  MUFU.RCP R0, R3 ;  /* 0x0000000300007308 */ /* 0x000e220000001000 */
[----:B------:R-:W2:Y:S01]  /*1d00*/  LDCU UR4, c[0x0][0x390] ;  /* 0x00007200ff0477ac */ /* 0x000ea20008000800 */
[----:B------:R-:W-:Y:S06]  /*1d10*/  BSSY.RECONVERGENT B0, `(.L_x_21) ;  /* 0x000000e000007945 */ /* 0x000fec0003800200 */
[----:B------:R-:W3:Y:S01]  /*1d20*/  FCHK P0, R24, R3 ;  /* 0x0000000318007302 */ /* 0x000ee20000000000 */
[----:B0-----:R-:W-:Y:S01]  /*1d30*/  FFMA R7, R0, -R3, 1 ;  /* 0x3f80000000077423 */ /* 0x001fe20000000803 */
[----:B--2---:R-:W-:-:S03]  /*1d40*/  IMAD R2, R5, UR4, R4 ;  /* 0x0000000405027c24 */ /* 0x004fc6000f8e0204 */
[----:B------:R-:W-:Y:S02]  /*1d50*/  FFMA R0, R0, R7, R0 ;  /* 0x0000000700007223 */ /* 0x000fe40000000000 */
[----:B------:R-:W-:Y:S02]  /*1d60*/  SHF.L.U32 R2, R2, 0x2, RZ ;  /* 0x0000000202027819 */ /* 0x000fe400000006ff */
[----:B------:R-:W-:-:S04]  /*1d70*/  FFMA R7, R0, R24, RZ ;  /* 0x0000001800077223 */ /* 0x000fc800000000ff */
[----:B------:R-:W-:-:S04]  /*1d80*/  FFMA R4, R7, -R3, R24 ;  /* 0x8000000307047223 */ /* 0x000fc80000000018 */
[----:B------:R-:W-:Y:S01]  /*1d90*/  FFMA R7, R0, R4, R7 ;  /* 0x0000000400077223 */ /* 0x000fe20000000007 */
[----:B---3--:R-:W-:Y:S06]  /*1da0*/  @!P0 BRA `(.L_x_22) ;  /* 0x0000000000108947 */ /* 0x008fec0003800000 */
[----:B------:R-:W-:Y:S01]  /*1db0*/  IMAD.MOV.U32 R0, RZ, RZ, R24 ;  /* 0x000000ffff007224 */ /* 0x000fe200078e0018 */
[----:B------:R-:W-:-:S07]  /*1dc0*/  MOV R8, 0x1de0 ;  /* 0x00001de000087802 */ /* 0x000fce0000000f00 */
[----:B-1----:R-:W-:Y:S05]  /*1dd0*/  CALL.REL.NOINC `($__internal_1_$__cuda_sm3x_div_rn_noftz_f32_slowpath) ;  /* 0x0000000400b07944 */ /* 0x002fea0003c00000 */
[----:B------:R-:W-:-:S07]  /*1de0*/  IMAD.MOV.U32 R7, RZ, RZ, R0 ;  /* 0x000000ffff077224 */ /* 0x000fce00078e0000 */
.L_x_22:
[----:B------:R-:W-:Y:S05]  /*1df0*/  BSYNC.RECONVERGENT B0 ;  /* 0x0000000000007941 */ /* 0x000fea0003800200 */
.L_x_21:
[----:B------:R-:W0:Y:S01]  /*1e00*/  LDCU.64 UR4, c[0x0][0x388] ;  /* 0x00007100ff0477ac */ /* 0x000e220008000a00 */
[----:B------:R-:W-:Y:S01]  /*1e10*/  F2I.U32.TRUNC.NTZ R7, R7 ;  /* 0x0000000700077305 */ /* 0x000fe2000020f000 */
[----:B------:R-:W-:Y:S07]  /*1e20*/  BSSY.RECONVERGENT B0, `(.L_x_23) ;  /* 0x0000010000007945 */ /* 0x000fee0003800200 */
[----:B------:R-:W2:Y:S01]  /*1e30*/  MUFU.RCP R0, R3 ;  /* 0x0000000300007308 */ /* 0x000ea20000001000 */
[----:B0-----:R-:W-:-:S04]  /*1e40*/  IADD3 R4, P0, PT, R2, UR4, RZ ;  /* 0x0000000402047c10 */ /* 0x001fc8000ff1e0ff */
[----:B------:R-:W-:Y:S01]  /*1e50*/  LEA.HI.X.SX32 R5, R2, UR5, 0x1, P0 ;  /* 0x0000000502057c11 */ /* 0x000fe200080f0eff */
[----:B--2---:R-:W-:-:S04]  /*1e60*/  FFMA R11, R0, -R3, 1 ;  /* 0x3f800000000b7423 */ /* 0x004fc80000000803 */
[----:B------:R0:W-:Y:S03]  /*1e70*/  STG.E.U8 desc[UR8][R4.64], R7 ;  /* 0x0000000704007986 */ /* 0x0001e6000c101108 */
[----:B------:R-:W2:Y:S01]  /*1e80*/  FCHK P0, R22, R3 ;  /* 0x0000000316007302 */ /* 0x000ea20000000000 */
[----:B------:R-:W-:-:S04]  /*1e90*/  FFMA R0, R0, R11, R0 ;  /* 0x0000000b00007223 */ /* 0x000fc80000000000 */
[----:B------:R-:W-:-:S04]  /*1ea0*/  FFMA R11, R0, R22, RZ ;  /* 0x00000016000b7223 */ /* 0x000fc800000000ff */
[----:B------:R-:W-:-:S04]  /*1eb0*/  FFMA R2, R11, -R3, R22 ;  /* 0x800000030b027223 */ /* 0x000fc80000000016 */
[----:B------:R-:W-:Y:S01]  /*1ec0*/  FFMA R2, R0, R2, R11 ;  /* 0x0000000200027223 */ /* 0x000fe2000000000b */
[----:B0-2---:R-:W-:Y:S06]  /*1ed0*/  @!P0 BRA `(.L_x_24) ;  /* 0x0000000000108947 */ /* 0x005fec0003800000 */
[----:B------:R-:W-:Y:S02]  /*1ee0*/  MOV R0, R22 ;  /* 0x0000001600007202 */ /* 0x000fe40000000f00 */
[----:B------:R-:W-:-:S07]  /*1ef0*/  MOV R8, 0x1f10 ;  /* 0x00001f1000087802 */ /* 0x000fce0000000f00 */
[----:B-1----:R-:W-:Y:S05]  /*1f00*/  CALL.REL.NOINC `($__internal_1_$__cuda_sm3x_div_rn_noftz_f32_slowpath) ;  /* 0x0000000400647944 */ /* 0x002fea0003c00000 */
[----:B------:R-:W-:-:S07]  /*1f10*/  IMAD.MOV.U32 R2, RZ, RZ, R0 ;  /* 0x000000ffff027224 */ /* 0x000fce00078e0000 */
.L_x_24:
[----:B------:R-:W-:Y:S05]  /*1f20*/  BSYNC.RECONVERGENT B0 ;  /* 0x0000000000007941 */ /* 0x000fea0003800200 */
.L_x_23:
[----:B------:R-:W0:Y:S01]  /*1f30*/  F2I.U32.TRUNC.NTZ R7, R2 ;  /* 0x0000000200077305 */ /* 0x000e22000020f000 */
[----:B------:R-:W-:Y:S07]  /*1f40*/  BSSY.RECONVERGENT B0, `(.L_x_25) ;  /* 0x000000e000007945 */ /* 0x000fee0003800200 */
[----:B------:R-:W2:Y:S01]  /*1f50*/  MUFU.RCP R0, R3 ;  /* 0x0000000300007308 */ /* 0x000ea20000001000 */
[----:B0-----:R0:W-:Y:S07]  /*1f60*/  STG.E.U8 desc[UR8][R4.64+0x1], R7 ;  /* 0x0000010704007986 */ /* 0x0011ee000c101108 */
[----:B------:R-:W3:Y:S01]  /*1f70*/  FCHK P0, R6, R3 ;  /* 0x0000000306007302 */ /* 0x000ee20000000000 */
[----:B--2---:R-:W-:-:S04]  /*1f80*/  FFMA R11, R0, -R3, 1 ;  /* 0x3f800000000b7423 */ /* 0x004fc80000000803 */
[----:B------:R-:W-:-:S04]  /*1f90*/  FFMA R0, R0, R11, R0 ;  /* 0x0000000b00007223 */ /* 0x000fc80000000000 */
[----:B------:R-:W-:-:S04]  /*1fa0*/  FFMA R11, R0, R6, RZ ;  /* 0x00000006000b7223 */ /* 0x000fc800000000ff */
[----:B------:R-:W-:-:S04]  /*1fb0*/  FFMA R8, R11, -R3, R6 ;  /* 0x800000030b087223 */ /* 0x000fc80000000006 */
[----:B------:R-:W-:Y:S01]  /*1fc0*/  FFMA R8, R0, R8, R11 ;  /* 0x0000000800087223 */ /* 0x000fe2000000000b */
[----:B0--3--:R-:W-:Y:S06]  /*1fd0*/  @!P0 BRA `(.L_x_26) ;  /* 0x0000000000108947 */ /* 0x009fec0003800000 */
[----:B------:R-:W-:Y:S01]  /*1fe0*/  IMAD.MOV.U32 R0, RZ, RZ, R6 ;  /* 0x000000ffff007224 */ /* 0x000fe200078e0006 */
[----:B------:R-:W-:-:S07]  /*1ff0*/  MOV R8, 0x2010 ;  /* 0x0000201000087802 */ /* 0x000fce0000000f00 */
[----:B-1----:R-:W-:Y:S05]  /*2000*/  CALL.REL.NOINC `($__internal_1_$__cuda_sm3x_div_rn_noftz_f32_slowpath) ;  /* 0x0000000400247944 */ /* 0x002fea0003c00000 */
[----:B------:R-:W-:-:S07]  /*2010*/  MOV R8, R0 ;  /* 0x0000000000087202 */ /* 0x000fce0000000f00 */
.L_x_26:
[----:B------:R-:W-:Y:S05]  /*2020*/  BSYNC.RECONVERGENT B0 ;  /* 0x0000000000007941 */ /* 0x000fea0003800200 */
.L_x_25:
        /* <DEDUP_REMOVED lines=14> */
.L_x_28:
[----:B------:R-:W-:Y:S05]  /*2110*/  BSYNC.RECONVERGENT B0 ;  /* 0x0000000000007941 */ /* 0x000fea0003800200 */
.L_x_27:
[----:B------:R-:W0:Y:S02]  /*2120*/  F2I.U32.TRUNC.NTZ R3, R0 ;  /* 0x0000000000037305 */ /* 0x000e24000020f000 */
[----:B0-----:R-:W-:Y:S01]  /*2130*/  STG.E.U8 desc[UR8][R4.64+0x3], R3 ;  /* 0x0000030304007986 */ /* 0x001fe2000c101108 */
[----:B------:R-:W-:Y:S05]  /*2140*/  EXIT ;  /* 0x000000000000794d */ /* 0x000fea0003800000 */
        .weak           $__internal_0_$__cuda_sm20_rcp_rn_f32_slowpath
        .type           $__internal_0_$__cuda_sm20_rcp_rn_f32_slowpath,@function
        .size           $__internal_0_$__cuda_sm20_rcp_rn_f32_slowpath,($__internal_1_$__cuda_sm3x_div_rn_noftz_f32_slowpath - $__internal_0_$__cuda_sm20_rcp_rn_f32_slowpath)
$__internal_0_$__cuda_sm20_rcp_rn_f32_slowpath:
[----:B------:R-:W-:-:S05]  /*2150*/  IMAD.SHL.U32 R8, R3, 0x2, RZ ;  /* 0x0000000203087824 */ /* 0x000fca00078e00ff */
[----:B------:R-:W-:-:S04]  /*2160*/  SHF.R.U32.HI R8, RZ, 0x18, R8 ;  /* 0x00000018ff087819 */ /* 0x000fc80000011608 */
[----:B------:R-:W-:-:S13]  /*2170*/  ISETP.NE.U32.AND P0, PT, R8, RZ, PT ;  /* 0x000000ff0800720c */ /* 0x000fda0003f05070 */
[----:B------:R-:W-:Y:S05]  /*2180*/  @P0 BRA `(.L_x_29) ;  /* 0x00000000002c0947 */ /* 0x000fea0003800000 */
[----:B------:R-:W-:-:S04]  /*2190*/  SHF.L.U32 R8, R3, 0x1, RZ ;  /* 0x0000000103087819 */ /* 0x000fc800000006ff */
[----:B------:R-:W-:-:S13]  /*21a0*/  ISETP.NE.AND P0, PT, R8, RZ, PT ;  /* 0x000000ff0800720c */ /* 0x000fda0003f05270 */
[----:B------:R2:W3:Y:S01]  /*21b0*/  @!P0 MUFU.RCP R8, R3 ;  /* 0x0000000300088308 */ /* 0x0004e20000001000 */
[----:B------:R-:W-:Y:S05]  /*21c0*/  @!P0 BRA `(.L_x_30) ;  /* 0x0000000000a48947 */ /* 0x000fea0003800000 */
[----:B------:R-:W-:-:S04]  /*21d0*/  FFMA R9, R3, 1.84467440737095516160e+19, RZ ;  /* 0x5f80000003097823 */ /* 0x000fc800000000ff */
[----:B---3--:R-:W2:Y:S02]  /*21e0*/  MUFU.RCP R8, R9 ;  /* 0x0000000900087308 */ /* 0x008ea40000001000 */
[----:B--2---:R-:W-:-:S04]  /*21f0*/  FFMA R3, R9, R8, -1 ;  /* 0xbf80000009037423 */ /* 0x004fc80000000008 */
[----:B------:R-:W-:-:S04]  /*2200*/  FADD.FTZ R3, -R3, -RZ ;  /* 0x800000ff03037221 */ /* 0x000fc80000010100 */
[----:B------:R-:W-:-:S04]  /*2210*/  FFMA R3, R8, R3, R8 ;  /* 0x0000000308037223 */ /* 0x000fc80000000008 */
[----:B------:R-:W-:Y:S01]  /*2220*/  FFMA R8, R3, 1.84467440737095516160e+19, RZ ;  /* 0x5f80000003087823 */ /* 0x000fe200000000ff */
[----:B------:R-:W-:Y:S06]  /*2230*/  BRA `(.L_x_30) ;  /* 0x0000000000887947 */ /* 0x000fec0003800000 */
.L_x_29:
[----:B------:R-:W-:-:S05]  /*2240*/  VIADD R9, R8, 0xffffff03 ;  /* 0xffffff0308097836 */ /* 0x000fca0000000000 */
[----:B------:R-:W-:-:S13]  /*2250*/  ISETP.GT.U32.AND P0, PT, R9, 0x1, PT ;  /* 0x000000010900780c */ /* 0x000fda0003f04070 */
[----:B------:R-:W-:Y:S05]  /*2260*/  @P0 BRA `(.L_x_31) ;  /* 0x0000000000780947 */ /* 0x000fea0003800000 */
[----:B------:R-:W-:Y:S01]  /*2270*/  LOP3.LUT R10, R3, 0x7fffff, RZ, 0xc0, !PT ;  /* 0x007fffff030a7812 */ /* 0x000fe200078ec0ff */
[----:B------:R-:W-:-:S03]  /*2280*/  IMAD.MOV.U32 R14, RZ, RZ, 0x3 ;  /* 0x00000003ff0e7424 */ /* 0x000fc600078e00ff */
[----:B------:R-:W-:Y:S02]  /*2290*/  LOP3.LUT R10, R10, 0x3f800000, RZ, 0xfc, !PT ;  /* 0x3f8000000a0a7812 */ /* 0x000fe400078efcff */
[----:B------:R-:W-:Y:S02]  /*22a0*/  SHF.L.U32 R15, R14, R9, RZ ;  /* 0x000000090e0f7219 */ /* 0x000fe400000006ff */
[----:B------:R-:W0:Y:S02]  /*22b0*/  MUFU.RCP R11, R10 ;  /* 0x0000000a000b7308 */ /* 0x000e240000001000 */
[----:B0-----:R-:W-:-:S04]  /*22c0*/  FFMA R12, R10, R11, -1 ;  /* 0xbf8000000a0c7423 */ /* 0x001fc8000000000b */
[----:B------:R-:W-:-:S04]  /*22d0*/  FADD.FTZ R12, -R12, -RZ ;  /* 0x800000ff0c0c7221 */ /* 0x000fc80000010100 */
[CCC-:B------:R-:W-:Y:S01]  /*22e0*/  FFMA.RM R13, R11.reuse, R12.reuse, R11.reuse ;  /* 0x0000000c0b0d7223 */ /* 0x1c0fe2000000400b */
[----:B------:R-:W-:-:S04]  /*22f0*/  FFMA.RP R12, R11, R12, R11 ;  /* 0x0000000c0b0c7223 */ /* 0x000fc8000000800b */
[C---:B------:R-:W-:Y:S02]  /*2300*/  LOP3.LUT R11, R13.reuse, 0x7fffff, RZ, 0xc0, !PT ;  /* 0x007fffff0d0b7812 */ /* 0x040fe400078ec0ff */
[----:B------:R-:W-:Y:S02]  /*2310*/  FSETP.NEU.FTZ.AND P0, PT, R13, R12, PT ;  /* 0x0000000c0d00720b */ /* 0x000fe40003f1d000 */
[----:B------:R-:W-:Y:S02]  /*2320*/  LOP3.LUT R12, R11, 0x800000, RZ, 0xfc, !PT ;  /* 0x008000000b0c7812 */ /* 0x000fe400078efcff */
[----:B------:R-:W-:Y:S02]  /*2330*/  SEL R11, RZ, 0xffffffff, !P0 ;  /* 0xffffffffff0b7807 */ /* 0x000fe40004000000 */
[----:B------:R-:W-:Y:S02]  /*2340*/  LOP3.LUT R10, R15, R12, RZ, 0xc0, !PT ;  /* 0x0000000c0f0a7212 */ /* 0x000fe400078ec0ff */
[----:B------:R-:W-:-:S02]  /*2350*/  IADD3 R11, PT, PT, -R11, RZ, RZ ;  /* 0x000000ff0b0b7210 */ /* 0x000fc40007ffe1ff */
[-C--:B------:R-:W-:Y:S02]  /*2360*/  SHF.R.U32.HI R10, RZ, R9.reuse, R10 ;  /* 0x00000009ff0a7219 */ /* 0x080fe4000001160a */
[----:B------:R-:W-:Y:S02]  /*2370*/  LOP3.LUT P1, RZ, R11, R9, R12, 0xf8, !PT ;  /* 0x000000090bff7212 */ /* 0x000fe4000782f80c */
[C---:B------:R-:W-:Y:S02]  /*2380*/  LOP3.LUT P0, RZ, R10.reuse, 0x1, RZ, 0xc0, !PT ;  /* 0x000000010aff7812 */ /* 0x040fe4000780c0ff */
[----:B------:R-:W-:-:S04]  /*2390*/  LOP3.LUT P2, RZ, R10, 0x2, RZ, 0xc0, !PT ;  /* 0x000000020aff7812 */ /* 0x000fc8000784c0ff */
[----:B------:R-:W-:Y:S02]  /*23a0*/  PLOP3.LUT P0, PT, P0, P1, P2, 0xe0, 0x0 ;  /* 0x000000000000781c */ /* 0x000fe40000703c20 */
[----:B------:R-:W-:Y:S02]  /*23b0*/  LOP3.LUT P1, RZ, R3, 0x7fffff, RZ, 0xc0, !PT ;  /* 0x007fffff03ff7812 */ /* 0x000fe4000782c0ff */
[----:B------:R-:W-:-:S05]  /*23c0*/  SEL R9, RZ, 0x1, !P0 ;  /* 0x00000001ff097807 */ /* 0x000fca0004000000 */
[----:B------:R-:W-:-:S05]  /*23d0*/  IMAD.MOV R9, RZ, RZ, -R9 ;  /* 0x000000ffff097224 */ /* 0x000fca00078e0a09 */
[----:B------:R-:W-:Y:S01]  /*23e0*/  ISETP.GE.AND P0, PT, R9, RZ, PT ;  /* 0x000000ff0900720c */ /* 0x000fe20003f06270 */
[----:B------:R-:W-:-:S05]  /*23f0*/  VIADD R9, R8, 0xffffff04 ;  /* 0xffffff0408097836 */ /* 0x000fca0000000000 */
[----:B------:R-:W-:-:S07]  /*2400*/  SHF.R.U32.HI R8, RZ, R9, R12 ;  /* 0x00000009ff087219 */ /* 0x000fce000001160c */
[----:B------:R-:W-:-:S05]  /*2410*/  @!P0 IADD3 R8, PT, PT, R8, 0x1, RZ ;  /* 0x0000000108088810 */ /* 0x000fca0007ffe0ff */
[----:B------:R-:W-:-:S05]  /*2420*/  @!P1 IMAD.SHL.U32 R8, R8, 0x2, RZ ;  /* 0x0000000208089824 */ /* 0x000fca00078e00ff */
[----:B------:R-:W-:Y:S01]  /*2430*/  LOP3.LUT R8, R8, 0x80000000, R3, 0xf8, !PT ;  /* 0x8000000008087812 */ /* 0x000fe200078ef803 */
[----:B------:R-:W-:Y:S06]  /*2440*/  BRA `(.L_x_30) ;  /* 0x0000000000047947 */ /* 0x000fec0003800000 */
.L_x_31:
[----:B------:R0:W1:Y:S02]  /*2450*/  MUFU.RCP R8, R3 ;  /* 0x0000000300087308 */ /* 0x0000640000001000 */
.L_x_30:
[----:B0123--:R-:W-:Y:S01]  /*2460*/  IMAD.MOV.U32 R3, RZ, RZ, R8 ;  /* 0x000000ffff037224 */ /* 0x00ffe200078e0008 */
[----:B------:R-:W-:Y:S01]  /*2470*/  MOV R8, R6 ;  /* 0x0000000600087202 */ /* 0x000fe20000000f00 */
[----:B------:R-:W-:-:S04]  /*2480*/  IMAD.MOV.U32 R9, RZ, RZ, 0x0 ;  /* 0x00000000ff097424 */ /* 0x000fc800078e00ff */
[----:B------:R-:W-:Y:S05]  /*2490*/  RET.REL.NODEC R8 `(gaussian_blur_optimized) ;  /* 0xffffffd808d87950 */ /* 0x000fea0003c3ffff */
        .weak           $__internal_1_$__cuda_sm3x_div_rn_noftz_f32_slowpath
        .type           $__internal_1_$__cuda_sm3x_div_rn_noftz_f32_slowpath,@function
        .size           $__internal_1_$__cuda_sm3x_div_rn_noftz_f32_slowpath,(.L_x_112 - $__internal_1_$__cuda_sm3x_div_rn_noftz_f32_slowpath)
$__internal_1_$__cuda_sm3x_div_rn_noftz_f32_slowpath:
[--C-:B------:R-:W-:Y:S01]  /*24a0*/  SHF.R.U32.HI R10, RZ, 0x17, R3.reuse ;  /* 0x00000017ff0a7819 */ /* 0x100fe20000011603 */
[----:B------:R-:W-:Y:S01]  /*24b0*/  BSSY.RECONVERGENT B1, `(.L_x_32) ;  /* 0x0000063000017945 */ /* 0x000fe20003800200 */
[----:B------:R-:W-:Y:S01]  /*24c0*/  SHF.R.U32.HI R7, RZ, 0x17, R0 ;  /* 0x00000017ff077819 */ /* 0x000fe20000011600 */
[----:B------:R-:W-:Y:S01]  /*24d0*/  IMAD.MOV.U32 R11, RZ, RZ, R3 ;  /* 0x000000ffff0b7224 */ /* 0x000fe200078e0003 */
[----:B------:R-:W-:Y:S02]  /*24e0*/  LOP3.LUT R10, R10, 0xff, RZ, 0xc0, !PT ;  /* 0x000000ff0a0a7812 */ /* 0x000fe400078ec0ff */
[----:B------:R-:W-:-:S03]  /*24f0*/  LOP3.LUT R14, R7, 0xff, RZ, 0xc0, !PT ;  /* 0x000000ff070e7812 */ /* 0x000fc600078ec0ff */
[----:B------:R-:W-:Y:S01]  /*2500*/  VIADD R13, R10, 0xffffffff ;  /* 0xffffffff0a0d7836 */ /* 0x000fe20000000000 */
[----:B------:R-:W-:-:S04]  /*2510*/  IADD3 R12, PT, PT, R14, -0x1, RZ ;  /* 0xffffffff0e0c7810 */ /* 0x000fc80007ffe0ff */
[----:B------:R-:W-:-:S04]  /*2520*/  ISETP.GT.U32.AND P0, PT, R13, 0xfd, PT ;  /* 0x000000fd0d00780c */ /* 0x000fc80003f04070 */
[----:B------:R-:W-:-:S13]  /*2530*/  ISETP.GT.U32.OR P0, PT, R12, 0xfd, P0 ;  /* 0x000000fd0c00780c */ /* 0x000fda0000704470 */
[----:B------:R-:W-:Y:S01]  /*2540*/  @!P0 IMAD.MOV.U32 R7, RZ, RZ, RZ ;  /* 0x000000ffff078224 */ /* 0x000fe200078e00ff */
[----:B------:R-:W-:Y:S06]  /*2550*/  @!P0 BRA `(.L_x_33) ;  /* 0x00000000005c8947 */ /* 0x000fec0003800000 */
[----:B------:R-:W-:Y:S02]  /*2560*/  FSETP.GTU.FTZ.AND P0, PT, |R0|, +INF , PT ;  /* 0x7f8000000000780b */ /* 0x000fe40003f1c200 */
[----:B------:R-:W-:-:S04]  /*2570*/  FSETP.GTU.FTZ.AND P1, PT, |R3|, +INF , PT ;  /* 0x7f8000000300780b */ /* 0x000fc80003f3c200 */
[----:B------:R-:W-:-:S13]  /*2580*/  PLOP3.LUT P0, PT, P0, P1, PT, 0xf8, 0x8f ;  /* 0x00000000008f781c */ /* 0x000fda0000703f70 */
[----:B------:R-:W-:Y:S05]  /*2590*/  @P0 BRA `(.L_x_34) ;  /* 0x00000004004c0947 */ /* 0x000fea0003800000 */
[----:B------:R-:W-:-:S13]  /*25a0*/  LOP3.LUT P0, RZ, R11, 0x7fffffff, R0, 0xc8, !PT ;  /* 0x7fffffff0bff7812 */ /* 0x000fda000780c800 */
[----:B------:R-:W-:Y:S05]  /*25b0*/  @!P0 BRA `(.L_x_35) ;  /* 0x00000004003c8947 */ /* 0x000fea0003800000 */
[C---:B------:R-:W-:Y:S02]  /*25c0*/  FSETP.NEU.FTZ.AND P1, PT, |R0|.reuse, +INF , PT ;  /* 0x7f8000000000780b */ /* 0x040fe40003f3d200 */
[----:B------:R-:W-:Y:S02]  /*25d0*/  FSETP.NEU.FTZ.AND P2, PT, |R3|, +INF , PT ;  /* 0x7f8000000300780b */ /* 0x000fe40003f5d200 */
[----:B------:R-:W-:-:S11]  /*25e0*/  FSETP.NEU.FTZ.AND P0, PT, |R0|, +INF , PT ;  /* 0x7f8000000000780b */ /* 0x000fd60003f1d200 */
[----:B------:R-:W-:Y:S05]  /*25f0*/  @!P2 BRA !P1, `(.L_x_35) ;  /* 0x00000004002ca947 */ /* 0x000fea0004800000 */
[----:B------:R-:W-:-:S04]  /*2600*/  LOP3.LUT P1, RZ, R0, 0x7fffffff, RZ, 0xc0, !PT ;  /* 0x7fffffff00ff7812 */ /* 0x000fc8000782c0ff */
[----:B------:R-:W-:-:S13]  /*2610*/  PLOP3.LUT P1, PT, P2, P1, PT, 0x2f, 0xf2 ;  /* 0x0000000000f2781c */ /* 0x000fda0001722577 */
[----:B------:R-:W-:Y:S05]  /*2620*/  @P1 BRA `(.L_x_36) ;  /* 0x0000000400181947 */ /* 0x000fea0003800000 */
[----:B------:R-:W-:-:S04]  /*2630*/  LOP3.LUT P1, RZ, R11, 0x7fffffff, RZ, 0xc0, !PT ;  /* 0x7fffffff0bff7812 */ /* 0x000fc8000782c0ff */
[----:B------:R-:W-:-:S13]  /*2640*/  PLOP3.LUT P0, PT, P0, P1, PT, 0x2f, 0xf2 ;  /* 0x0000000000f2781c */ /* 0x000fda0000702577 */
[----:B------:R-:W-:Y:S05]  /*2650*/  @P0 BRA `(.L_x_37) ;  /* 0x0000000400000947 */ /* 0x000fea0003800000 */
[----:B------:R-:W-:Y:S02]  /*2660*/  ISETP.GE.AND P0, PT, R12, RZ, PT ;  /* 0x000000ff0c00720c */ /* 0x000fe40003f06270 */
[----:B------:R-:W-:-:S11]  /*2670*/  ISETP.GE.AND P1, PT, R13, RZ, PT ;  /* 0x000000ff0d00720c */ /* 0x000fd60003f26270 */
[----:B------:R-:W-:Y:S01]  /*2680*/  @P0 MOV R7, RZ ;  /* 0x000000ff00070202 */ /* 0x000fe20000000f00 */
[----:B------:R-:W-:Y:S02]  /*2690*/  @!P0 IMAD.MOV.U32 R7, RZ, RZ, -0x40 ;  /* 0xffffffc0ff078424 */ /* 0x000fe400078e00ff */
[----:B------:R-:W-:Y:S01]  /*26a0*/  @!P0 FFMA R0, R0, 1.84467440737095516160e+19, RZ ;  /* 0x5f80000000008823 */ /* 0x000fe200000000ff */
[----:B------:R-:W-:Y:S01]  /*26b0*/  @!P1 FFMA R11, R3, 1.84467440737095516160e+19, RZ ;  /* 0x5f800000030b9823 */ /* 0x000fe200000000ff */
[----:B------:R-:W-:-:S07]  /*26c0*/  @!P1 VIADD R7, R7, 0x40 ;  /* 0x0000004007079836 */ /* 0x000fce0000000000 */
.L_x_33:
[----:B------:R-:W-:Y:S01]  /*26d0*/  LEA R12, R10, 0xc0800000, 0x17 ;  /* 0xc08000000a0c7811 */ /* 0x000fe200078eb8ff */
[----:B------:R-:W-:Y:S03]  /*26e0*/  BSSY.RECONVERGENT B2, `(.L_x_38) ;  /* 0x0000036000027945 */ /* 0x000fe60003800200 */
[----:B------:R-:W-:Y:S01]  /*26f0*/  IADD3 R12, PT, PT, -R12, R11, RZ ;  /* 0x0000000b0c0c7210 */ /* 0x000fe20007ffe1ff */
[----:B------:R-:W-:-:S03]  /*2700*/  VIADD R11, R14, 0xffffff81 ;  /* 0xffffff810e0b7836 */ /* 0x000fc60000000000 */
[----:B------:R0:W1:Y:S01]  /*2710*/  MUFU.RCP R13, R12 ;  /* 0x0000000c000d7308 */ /* 0x0000620000001000 */
[----:B------:R-:W-:Y:S01]  /*2720*/  FADD.FTZ R15, -R12, -RZ ;  /* 0x800000ff0c0f7221 */ /* 0x000fe20000010100 */
[C---:B------:R-:W-:Y:S01]  /*2730*/  IMAD R0, R11.reuse, -0x800000, R0 ;  /* 0xff8000000b007824 */ /* 0x040fe200078e0200 */
[----:B0-----:R-:W-:-:S05]  /*2740*/  IADD3 R12, PT, PT, R11, 0x7f, -R10 ;  /* 0x0000007f0b0c7810 */ /* 0x001fca0007ffe80a */
[----:B------:R-:W-:Y:S02]  /*2750*/  IMAD.IADD R7, R12, 0x1, R7 ;  /* 0x000000010c077824 */ /* 0x000fe400078e0207 */
[----:B-1----:R-:W-:-:S04]  /*2760*/  FFMA R14, R13, R15, 1 ;  /* 0x3f8000000d0e7423 */ /* 0x002fc8000000000f */
[----:B------:R-:W-:-:S04]  /*2770*/  FFMA R16, R13, R14, R13 ;  /* 0x0000000e0d107223 */ /* 0x000fc8000000000d */
[----:B------:R-:W-:-:S04]  /*2780*/  FFMA R13, R0, R16, RZ ;  /* 0x00000010000d7223 */ /* 0x000fc800000000ff */
[----:B------:R-:W-:-:S04]  /*2790*/  FFMA R14, R15, R13, R0 ;  /* 0x0000000d0f0e7223 */ /* 0x000fc80000000000 */
[----:B------:R-:W-:-:S04]  /*27a0*/  FFMA R13, R16, R14, R13 ;  /* 0x0000000e100d7223 */ /* 0x000fc8000000000d */
[----:B------:R-:W-:-:S04]  /*27b0*/  FFMA R14, R15, R13, R0 ;  /* 0x0000000d0f0e7223 */ /* 0x000fc80000000000 */
[----:B------:R-:W-:-:S05]  /*27c0*/  FFMA R0, R16, R14, R13 ;  /* 0x0000000e10007223 */ /* 0x000fca000000000d */
[----:B------:R-:W-:-:S04]  /*27d0*/  SHF.R.U32.HI R10, RZ, 0x17, R0 ;  /* 0x00000017ff0a7819 */ /* 0x000fc80000011600 */
[----:B------:R-:W-:-:S04]  /*27e0*/  LOP3.LUT R10, R10, 0xff, RZ, 0xc0, !PT ;  /* 0x000000ff0a0a7812 */ /* 0x000fc800078ec0ff */
[----:B------:R-:W-:-:S05]  /*27f0*/  IADD3 R15, PT, PT, R10, R7, RZ ;  /* 0x000000070a0f7210 */ /* 0x000fca0007ffe0ff */
[----:B------:R-:W-:-:S05]  /*2800*/  VIADD R10, R15, 0xffffffff ;  /* 0xffffffff0f0a7836 */ /* 0x000fca0000000000 */
[----:B------:R-:W-:-:S13]  /*2810*/  ISETP.GE.U32.AND P0, PT, R10, 0xfe, PT ;  /* 0x000000fe0a00780c */ /* 0x000fda0003f06070 */
[----:B------:R-:W-:Y:S05]  /*2820*/  @!P0 BRA `(.L_x_39) ;  /* 0x0000000000808947 */ /* 0x000fea0003800000 */
[----:B------:R-:W-:-:S13]  /*2830*/  ISETP.GT.AND P0, PT, R15, 0xfe, PT ;  /* 0x000000fe0f00780c */ /* 0x000fda0003f04270 */
[----:B------:R-:W-:Y:S05]  /*2840*/  @P0 BRA `(.L_x_40) ;  /* 0x00000000006c0947 */ /* 0x000fea0003800000 */
[----:B------:R-:W-:-:S13]  /*2850*/  ISETP.GE.AND P0, PT, R15, 0x1, PT ;  /* 0x000000010f00780c */ /* 0x000fda0003f06270 */
[----:B------:R-:W-:Y:S05]  /*2860*/  @P0 BRA `(.L_x_41) ;  /* 0x0000000000740947 */ /* 0x000fea0003800000 */
[----:B------:R-:W-:Y:S02]  /*2870*/  ISETP.GE.AND P0, PT, R15, -0x18, PT ;  /* 0xffffffe80f00780c */ /* 0x000fe40003f06270 */
[----:B------:R-:W-:-:S11]  /*2880*/  LOP3.LUT R0, R0, 0x80000000, RZ, 0xc0, !PT ;  /* 0x8000000000007812 */ /* 0x000fd600078ec0ff */
[----:B------:R-:W-:Y:S05]  /*2890*/  @!P0 BRA `(.L_x_41) ;  /* 0x0000000000688947 */ /* 0x000fea0003800000 */
[CCC-:B------:R-:W-:Y:S01]  /*28a0*/  FFMA.RZ R7, R16.reuse, R14.reuse, R13.reuse ;  /* 0x0000000e10077223 */ /* 0x1c0fe2000000c00d */
[C---:B------:R-:W-:Y:S02]  /*28b0*/  VIADD R12, R15.reuse, 0x20 ;  /* 0x000000200f0c7836 */ /* 0x040fe40000000000 */
[CCC-:B------:R-:W-:Y:S01]  /*28c0*/  FFMA.RM R10, R16.reuse, R14.reuse, R13.reuse ;  /* 0x0000000e100a7223 */ /* 0x1c0fe2000000400d */
[----:B------:R-:W-:Y:S02]  /*28d0*/  ISETP.NE.AND P2, PT, R15, RZ, PT ;  /* 0x000000ff0f00720c */ /* 0x000fe40003f45270 */
[----:B------:R-:W-:Y:S01]  /*28e0*/  LOP3.LUT R11, R7, 0x7fffff, RZ, 0xc0, !PT ;  /* 0x007fffff070b7812 */ /* 0x000fe200078ec0ff */
[----:B------:R-:W-:Y:S01]  /*28f0*/  FFMA.RP R7, R16, R14, R13 ;  /* 0x0000000e10077223 */ /* 0x000fe2000000800d */
[----:B------:R-:W-:Y:S02]  /*2900*/  ISETP.NE.AND P1, PT, R15, RZ, PT ;  /* 0x000000ff0f00720c */ /* 0x000fe40003f25270 */
[----:B------:R-:W-:-:S02]  /*2910*/  LOP3.LUT R11, R11, 0x800000, RZ, 0xfc, !PT ;  /* 0x008000000b0b7812 */ /* 0x000fc400078efcff */
[----:B------:R-:W-:Y:S02]  /*2920*/  IADD3 R13, PT, PT, -R15, RZ, RZ ;  /* 0x000000ff0f0d7210 */ /* 0x000fe40007ffe1ff */
[----:B------:R-:W-:Y:S02]  /*2930*/  SHF.L.U32 R12, R11, R12, RZ ;  /* 0x0000000c0b0c7219 */ /* 0x000fe400000006ff */
[----:B------:R-:W-:Y:S02]  /*2940*/  FSETP.NEU.FTZ.AND P0, PT, R7, R10, PT ;  /* 0x0000000a0700720b */ /* 0x000fe40003f1d000 */
[----:B------:R-:W-:Y:S02]  /*2950*/  SEL R10, R13, RZ, P2 ;  /* 0x000000ff0d0a7207 */ /* 0x000fe40001000000 */
[----:B------:R-:W-:Y:S02]  /*2960*/  ISETP.NE.AND P1, PT, R12, RZ, P1 ;  /* 0x000000ff0c00720c */ /* 0x000fe40000f25270 */
[----:B------:R-:W-:-:S02]  /*2970*/  SHF.R.U32.HI R10, RZ, R10, R11 ;  /* 0x0000000aff0a7219 */ /* 0x000fc4000001160b */
[----:B------:R-:W-:Y:S02]  /*2980*/  PLOP3.LUT P0, PT, P0, P1, PT, 0xf8, 0x8f ;  /* 0x00000000008f781c */ /* 0x000fe40000703f70 */
[----:B------:R-:W-:Y:S02]  /*2990*/  SHF.R.U32.HI R12, RZ, 0x1, R10 ;  /* 0x00000001ff0c7819 */ /* 0x000fe4000001160a */
[----:B------:R-:W-:-:S04]  /*29a0*/  SEL R7, RZ, 0x1, !P0 ;  /* 0x00000001ff077807 */ /* 0x000fc80004000000 */
[----:B------:R-:W-:-:S04]  /*29b0*/  LOP3.LUT R7, R7, 0x1, R12, 0xf8, !PT ;  /* 0x0000000107077812 */ /* 0x000fc800078ef80c */
[----:B------:R-:W-:-:S05]  /*29c0*/  LOP3.LUT R7, R7, R10, RZ, 0xc0, !PT ;  /* 0x0000000a07077212 */ /* 0x000fca00078ec0ff */
[----:B------:R-:W-:-:S05]  /*29d0*/  IMAD.IADD R7, R12, 0x1, R7 ;  /* 0x000000010c077824 */ /* 0x000fca00078e0207 */
[----:B------:R-:W-:Y:S01]  /*29e0*/  LOP3.LUT R0, R7, R0, RZ, 0xfc, !PT ;  /* 0x0000000007007212 */ /* 0x000fe200078efcff */
[----:B------:R-:W-:Y:S06]  /*29f0*/  BRA `(.L_x_41) ;  /* 0x0000000000107947 */ /* 0x000fec0003800000 */
.L_x_40:
[----:B------:R-:W-:-:S04]  /*2a00*/  LOP3.LUT R0, R0, 0x80000000, RZ, 0xc0, !PT ;  /* 0x8000000000007812 */ /* 0x000fc800078ec0ff */
[----:B------:R-:W-:Y:S01]  /*2a10*/  LOP3.LUT R0, R0, 0x7f800000, RZ, 0xfc, !PT ;  /* 0x7f80000000007812 */ /* 0x000fe200078efcff */
[----:B------:R-:W-:Y:S06]  /*2a20*/  BRA `(.L_x_41) ;  /* 0x0000000000047947 */ /* 0x000fec0003800000 */
.L_x_39:
[----:B------:R-:W-:-:S07]  /*2a30*/  IMAD R0, R7, 0x800000, R0 ;  /* 0x0080000007007824 */ /* 0x000fce00078e0200 */
.L_x_41:
[----:B------:R-:W-:Y:S05]  /*2a40*/  BSYNC.RECONVERGENT B2 ;  /* 0x0000000000027941 */ /* 0x000fea0003800200 */
.L_x_38:
[----:B------:R-:W-:Y:S05]  /*2a50*/  BRA `(.L_x_42) ;  /* 0x0000000000207947 */ /* 0x000fea0003800000 */
.L_x_37:
[----:B------:R-:W-:-:S04]  /*2a60*/  LOP3.LUT R0, R11, 0x80000000, R0, 0x48, !PT ;  /* 0x800000000b007812 */ /* 0x000fc800078e4800 */
[----:B------:R-:W-:Y:S01]  /*2a70*/  LOP3.LUT R0, R0, 0x7f800000, RZ, 0xfc, !PT ;  /* 0x7f80000000007812 */ /* 0x000fe200078efcff */
[----:B------:R-:W-:Y:S06]  /*2a80*/  BRA `(.L_x_42) ;  /* 0x0000000000147947 */ /* 0x000fec0003800000 */
.L_x_36:
[----:B------:R-:W-:Y:S01]  /*2a90*/  LOP3.LUT R0, R11, 0x80000000, R0, 0x48, !PT ;  /* 0x800000000b007812 */ /* 0x000fe200078e4800 */
[----:B------:R-:W-:Y:S06]  /*2aa0*/  BRA `(.L_x_42) ;  /* 0x00000000000c7947 */ /* 0x000fec0003800000 */
.L_x_35:
[----:B------:R-:W0:Y:S01]  /*2ab0*/  MUFU.RSQ R0, -QNAN ;  /* 0xffc0000000007908 */ /* 0x000e220000001400 */
[----:B------:R-:W-:Y:S05]  /*2ac0*/  BRA `(.L_x_42) ;  /* 0x0000000000047947 */ /* 0x000fea0003800000 */
.L_x_34:
[----:B------:R-:W-:-:S07]  /*2ad0*/  FADD.FTZ R0, R0, R3 ;  /* 0x0000000300007221 */ /* 0x000fce0000010000 */
.L_x_42:
[----:B------:R-:W-:Y:S05]  /*2ae0*/  BSYNC.RECONVERGENT B1 ;  /* 0x0000000000017941 */ /* 0x000fea0003800200 */
.L_x_32:
[----:B------:R-:W-:Y:S01]  /*2af0*/  MOV R10, R8 ;  /* 0x00000008000a7202 */ /* 0x000fe20000000f00 */
[----:B------:R-:W-:-:S04]  /*2b00*/  IMAD.MOV.U32 R11, RZ, RZ, 0x0 ;  /* 0x00000000ff0b7424 */ /* 0x000fc800078e00ff */
[----:B0-----:R-:W-:Y:S05]  /*2b10*/  RET.REL.NODEC R10 `(gaussian_blur_optimized) ;  /* 0xffffffd40a387950 */ /* 0x001fea0003c3ffff */
.L_x_43:
        /* <DEDUP_REMOVED lines=14> */
.L_x_112:


//--------------------- .text.batch_transform_coalesced --------------------------
	.section	.text.batch_transform_coalesced,"ax",@progbits
	.align	128
        .global         batch_transform_coalesced
        .type           batch_transform_coalesced,@function
        .size           batch_transform_coalesced,(.L_x_117 - batch_transform_coalesced)
        .other          batch_transform_coalesced,@"STO_CUDA_ENTRY STV_DEFAULT"
batch_transform_coalesced:
.text.batch_transform_coalesced:
[----:B------:R-:W-:Y:S01]  /*0000*/  LDC R1, c[0x0][0x37c] ;  /* 0x0000df00ff017b82 */ /* 0x000fe20000000800 */
[----:B------:R-:W0:Y:S07]  /*0010*/  S2R R5, SR_TID.X ;  /* 0x0000000000057919 */ /* 0x000e2e0000002100 */
[----:B------:R-:W0:Y:S08]  /*0020*/  S2UR UR4, SR_CTAID.X ;  /* 0x00000000000479c3 */ /* 0x000e300000002500 */
[----:B------:R-:W0:Y:S08]  /*0030*/  LDC R0, c[0x0][0x360] ;  /* 0x0000d800ff007b82 */ /* 0x000e300000000800 */
[----:B------:R-:W1:Y:S01]  /*0040*/  LDC.64 R2, c[0x0][0x398] ;  /* 0x0000e600ff027b82 */ /* 0x000e620000000a00 */
[----:B0-----:R-:W-:-:S02]  /*0050*/  IMAD R0, R0, UR4, R5 ;  /* 0x0000000400007c24 */ /* 0x001fc4000f8e0205 */
[----:B-1----:R-:W-:-:S05]  /*0060*/  IMAD R5, R3, R2, RZ ;  /* 0x0000000203057224 */ /* 0x002fca00078e02ff */
[----:B------:R-:W-:-:S13]  /*0070*/  ISETP.GE.AND P0, PT, R0, R5, PT ;  /* 0x000000050000720c */ /* 0x000fda0003f06270 */
[----:B------:R-:W-:Y:S05]  /*0080*/  @P0 EXIT ;  /* 0x000000000000094d */ /* 0x000fea0003800000 */
[----:B------:R-:W-:Y:S01]  /*0090*/  IABS R7, R3 ;  /* 0x0000000300077213 */ /* 0x000fe20000000000 */
[----:B------:R-:W0:Y:S03]  /*00a0*/  LDCU.64 UR4, c[0x0][0x358] ;  /* 0x00006b00ff0477ac */ /* 0x000e260008000a00 */
[----:B------:R-:W1:Y:S08]  /*00b0*/  I2F.RP R2, R7 ;  /* 0x0000000700027306 */ /* 0x000e700000209400 */
[----:B-1----:R-:W1:Y:S02]  /*00c0*/  MUFU.RCP R2, R2 ;  /* 0x0000000200027308 */ /* 0x002e640000001000 */
[----:B-1----:R-:W-:-:S06]  /*00d0*/  IADD3 R4, PT, PT, R2, 0xffffffe, RZ ;  /* 0x0ffffffe02047810 */ /* 0x002fcc0007ffe0ff */
[----:B------:R1:W2:Y:S02]  /*00e0*/  F2I.FTZ.U32.TRUNC.NTZ R5, R4 ;  /* 0x0000000400057305 */ /* 0x0002a4000021f000 */
[----:B-1----:R-:W-:Y:S01]  /*00f0*/  HFMA2 R4, -RZ, RZ, 0, 0 ;  /* 0x00000000ff047431 */ /* 0x002fe200000001ff */
[----:B--2---:R-:W-:-:S05]  /*0100*/  IADD3 R6, PT, PT, RZ, -R5, RZ ;  /* 0x80000005ff067210 */ /* 0x004fca0007ffe0ff */
[----:B------:R-:W-:Y:S01]  /*0110*/  IMAD R9, R6, R7, RZ ;  /* 0x0000000706097224 */ /* 0x000fe200078e02ff */
[----:B------:R-:W-:-:S03]  /*0120*/  IABS R6, R0 ;  /* 0x0000000000067213 */ /* 0x000fc60000000000 */
[----:B------:R-:W-:-:S06]  /*0130*/  IMAD.HI.U32 R5, R5, R9, R4 ;  /* 0x0000000905057227 */ /* 0x000fcc00078e0004 */
[----:B------:R-:W-:-:S05]  /*0140*/  IMAD.HI.U32 R5, R5, R6, RZ ;  /* 0x0000000605057227 */ /* 0x000fca00078e00ff */
[----:B------:R-:W-:-:S05]  /*0150*/  IADD3 R2, PT, PT, -R5, RZ, RZ ;  /* 0x000000ff05027210 */ /* 0x000fca0007ffe1ff */
[----:B------:R-:W-:-:S05]  /*0160*/  IMAD R2, R7, R2, R6 ;  /* 0x0000000207027224 */ /* 0x000fca00078e0206 */
[----:B------:R-:W-:-:S13]  /*0170*/  ISETP.GT.U32.AND P2, PT, R7, R2, PT ;  /* 0x000000020700720c */ /* 0x000fda0003f44070 */
[-C--:B------:R-:W-:Y:S01]  /*0180*/  @!P2 IADD3 R2, PT, PT, R2, -R7.reuse, RZ ;  /* 0x800000070202a210 */ /* 0x080fe20007ffe0ff */
[----:B------:R-:W-:Y:S01]  /*0190*/  @!P2 VIADD R5, R5, 0x1 ;  /* 0x000000010505a836 */ /* 0x000fe20000000000 */
[----:B------:R-:W-:Y:S02]  /*01a0*/  ISETP.NE.AND P2, PT, R3, RZ, PT ;  /* 0x000000ff0300720c */ /* 0x000fe40003f45270 */
[----:B------:R-:W-:Y:S02]  /*01b0*/  ISETP.GE.U32.AND P0, PT, R2, R7, PT ;  /* 0x000000070200720c */ /* 0x000fe40003f06070 */
[----:B------:R-:W-:Y:S01]  /*01c0*/  LOP3.LUT R2, R0, R3, RZ, 0x3c, !PT ;  /* 0x0000000300027212 */ /* 0x000fe200078e3cff */
[----:B------:R-:W1:Y:S03]  /*01d0*/  LDC.64 R6, c[0x0][0x388] ;  /* 0x0000e200ff067b82 */ /* 0x000e660000000a00 */
[----:B------:R-:W-:-:S07]  /*01e0*/  ISETP.GE.AND P1, PT, R2, RZ, PT ;  /* 0x000000ff0200720c */ /* 0x000fce0003f26270 */
[----:B------:R-:W-:-:S04]  /*01f0*/  @P0 IADD3 R5, PT, PT, R5, 0x1, RZ ;  /* 0x0000000105050810 */ /* 0x000fc80007ffe0ff */
[----:B------:R-:W-:Y:S02]  /*0200*/  MOV R2, R5 ;  /* 0x0000000500027202 */ /* 0x000fe40000000f00 */
[----:B------:R-:W2:Y:S03]  /*0210*/  LDC.64 R4, c[0x0][0x380] ;  /* 0x0000e000ff047b82 */ /* 0x000ea60000000a00 */
[----:B------:R-:W-:Y:S01]  /*0220*/  @!P1 IMAD.MOV R2, RZ, RZ, -R2 ;  /* 0x000000ffff029224 */ /* 0x000fe200078e0a02 */
[----:B------:R-:W-:-:S04]  /*0230*/  @!P2 LOP3.LUT R2, RZ, R3, RZ, 0x33, !PT ;  /* 0x00000003ff02a212 */ /* 0x000fc800078e33ff */
[C---:B------:R-:W-:Y:S01]  /*0240*/  IADD3 R8, PT, PT, -R2.reuse, RZ, RZ ;  /* 0x000000ff02087210 */ /* 0x040fe20007ffe1ff */
[----:B------:R-:W-:-:S04]  /*0250*/  IMAD R9, R2, 0x6, RZ ;  /* 0x0000000602097824 */ /* 0x000fc800078e02ff */
[----:B------:R-:W-:-:S05]  /*0260*/  IMAD R3, R3, R8, R0 ;  /* 0x0000000803037224 */ /* 0x000fca00078e0200 */
[----:B------:R-:W-:-:S05]  /*0270*/  SHF.L.U32 R3, R3, 0x1, RZ ;  /* 0x0000000103037819 */ /* 0x000fca00000006ff */
[----:B-1----:R-:W-:Y:S02]  /*0280*/  IMAD.WIDE R6, R3, 0x4, R6 ;  /* 0x0000000403067825 */ /* 0x002fe400078e0206 */
[----:B------:R-:W1:Y:S02]  /*0290*/  LDC.64 R2, c[0x0][0x390] ;  /* 0x0000e400ff027b82 */ /* 0x000e640000000a00 */
[----:B--2---:R-:W-:Y:S01]  /*02a0*/  IMAD.WIDE R4, R9, 0x4, R4 ;  /* 0x0000000409047825 */ /* 0x004fe200078e0204 */
[----:B0-----:R-:W2:Y:S04]  /*02b0*/  LDG.E R15, desc[UR4][R6.64+0x4] ;  /* 0x00000404060f7981 */ /* 0x001ea8000c1e1900 */
[----:B------:R-:W2:Y:S04]  /*02c0*/  LDG.E R9, desc[UR4][R4.64+0x4] ;  /* 0x0000040404097981 */ /* 0x000ea8000c1e1900 */
[----:B------:R-:W3:Y:S04]  /*02d0*/  LDG.E R12, desc[UR4][R4.64+0x10] ;  /* 0x00001004040c7981 */ /* 0x000ee8000c1e1900 */
[----:B------:R-:W4:Y:S04]  /*02e0*/  LDG.E R14, desc[UR4][R6.64] ;  /* 0x00000004060e7981 */ /* 0x000f28000c1e1900 */
[----:B------:R-:W4:Y:S04]  /*02f0*/  LDG.E R8, desc[UR4][R4.64] ;  /* 0x0000000404087981 */ /* 0x000f28000c1e1900 */
[----:B------:R-:W5:Y:S04]  /*0300*/  LDG.E R11, desc[UR4][R4.64+0xc] ;  /* 0x00000c04040b7981 */ /* 0x000f68000c1e1900 */
[----:B------:R-:W5:Y:S04]  /*0310*/  LDG.E R10, desc[UR4][R4.64+0x8] ;  /* 0x00000804040a7981 */ /* 0x000f68000c1e1900 */
[----:B------:R-:W5:Y:S01]  /*0320*/  LDG.E R13, desc[UR4][R4.64+0x14] ;  /* 0x00001404040d7981 */ /* 0x000f62000c1e1900 */
[-C--:B--2---:R-:W-:Y:S01]  /*0330*/  FMUL R9, R9, R15.reuse ;  /* 0x0000000f09097220 */ /* 0x084fe20000400000 */
[----:B---3--:R-:W-:Y:S01]  /*0340*/  FMUL R12, R12, R15 ;  /* 0x0000000f0c0c7220 */ /* 0x008fe20000400000 */
[----:B------:R-:W-:-:S02]  /*0350*/  SHF.L.U32 R15, R0, 0x1, RZ ;  /* 0x00000001000f7819 */ /* 0x000fc400000006ff */
[-C--:B----4-:R-:W-:Y:S01]  /*0360*/  FFMA R9, R8, R14.reuse, R9 ;  /* 0x0000000e08097223 */ /* 0x090fe20000000009 */
[----:B-----5:R-:W-:Y:S02]  /*0370*/  FFMA R12, R11, R14, R12 ;  /* 0x0000000e0b0c7223 */ /* 0x020fe4000000000c */
[----:B-1----:R-:W-:-:S04]  /*0380*/  IMAD.WIDE R2, R15, 0x4, R2 ;  /* 0x000000040f027825 */ /* 0x002fc800078e0202 */
[----:B------:R-:W-:Y:S01]  /*0390*/  FADD R9, R10, R9 ;  /* 0x000000090a097221 */ /* 0x000fe20000000000 */
[----:B------:R-:W-:-:S04]  /*03a0*/  FADD R13, R13, R12 ;  /* 0x0000000c0d0d7221 */ /* 0x000fc80000000000 */
[----:B------:R-:W-:Y:S04]  /*03b0*/  STG.E desc[UR4][R2.64], R9 ;  /* 0x0000000902007986 */ /* 0x000fe8000c101904 */
[----:B------:R-:W-:Y:S01]  /*03c0*/  STG.E desc[UR4][R2.64+0x4], R13 ;  /* 0x0000040d02007986 */ /* 0x000fe2000c101904 */
[----:B------:R-:W-:Y:S05]  /*03d0*/  EXIT ;  /* 0x000000000000794d */ /* 0x000fea0003800000 */
.L_x_44:
        /* <DEDUP_REMOVED lines=10> */
.L_x_117:


//--------------------- .text.warp_photo_bilinear --------------------------
	.section	.text.warp_photo_bilinear,"ax",@progbits
	.align	128
        .global         warp_photo_bilinear
        .type           warp_photo_bilinear,@function
        .size           warp_photo_bilinear,(.L_x_118 - warp_photo_bilinear)
        .other          warp_photo_bilinear,@"STO_CUDA_ENTRY STV_DEFAULT"
warp_photo_bilinear:
.text.warp_photo_bilinear:
[----:B------:R-:W-:Y:S01]  /*0000*/  LDC R1, c[0x0][0x37c] ;  /* 0x0000df00ff017b82 */ /* 0x000fe20000000800 */
[----:B------:R-:W0:Y:S07]  /*0010*/  S2R R5, SR_TID.Y ;  /* 0x0000000000057919 */ /* 0x000e2e0000002200 */
[----:B------:R-:W1:Y:S01]  /*0020*/  LDC R7, c[0x0][0x360] ;  /* 0x0000d800ff077b82 */ /* 0x000e620000000800 */
[----:B------:R-:W1:Y:S07]  /*0030*/  S2R R4, SR_TID.X ;  /* 0x0000000000047919 */ /* 0x000e6e0000002100 */
[----:B------:R-:W0:Y:S08]  /*0040*/  S2UR UR5, SR_CTAID.Y ;  /* 0x00000000000579c3 */ /* 0x000e300000002600 */
[----:B------:R-:W0:Y:S08]  /*0050*/  LDC R0, c[0x0][0x364] ;  /* 0x0000d900ff007b82 */ /* 0x000e300000000800 */
[----:B------:R-:W1:Y:S08]  /*0060*/  S2UR UR4, SR_CTAID.X ;  /* 0x00000000000479c3 */ /* 0x000e700000002500 */
[----:B------:R-:W2:Y:S01]  /*0070*/  LDC.64 R2, c[0x0][0x398] ;  /* 0x0000e600ff027b82 */ /* 0x000ea20000000a00 */
[----:B0-----:R-:W-:-:S02]  /*0080*/  IMAD R0, R0, UR5, R5 ;  /* 0x0000000500007c24 */ /* 0x001fc4000f8e0205 */
[----:B-1----:R-:W-:-:S03]  /*0090*/  IMAD R7, R7, UR4, R4 ;  /* 0x0000000407077c24 */ /* 0x002fc6000f8e0204 */
[----:B--2---:R-:W-:-:S04]  /*00a0*/  ISETP.GE.AND P0, PT, R0, R3, PT ;  /* 0x000000030000720c */ /* 0x004fc80003f06270 */
[----:B------:R-:W-:-:S13]  /*00b0*/  ISETP.GE.OR P0, PT, R7, R2, P0 ;  /* 0x000000020700720c */ /* 0x000fda0000706670 */
[----:B------:R-:W-:Y:S05]  /*00c0*/  @P0 EXIT ;  /* 0x000000000000094d */ /* 0x000fea0003800000 */
[----:B------:R-:W0:Y:S01]  /*00d0*/  LDC.64 R4, c[0x0][0x390] ;  /* 0x0000e400ff047b82 */ /* 0x000e220000000a00 */
[-C--:B------:R-:W-:Y:S01]  /*00e0*/  IMAD R11, R0, R2.reuse, R7 ;  /* 0x00000002000b7224 */ /* 0x080fe200078e0207 */
[----:B------:R-:W1:Y:S01]  /*00f0*/  LDCU.64 UR4, c[0x0][0x358] ;  /* 0x00006b00ff0477ac */ /* 0x000e620008000a00 */
[----:B------:R-:W-:Y:S02]  /*0100*/  IMAD R9, R3, R2, RZ ;  /* 0x0000000203097224 */ /* 0x000fe400078e02ff */
[----:B0-----:R-:W-:-:S04]  /*0110*/  IMAD.WIDE R4, R11, 0x4, R4 ;  /* 0x000000040b047825 */ /* 0x001fc800078e0204 */
[----:B------:R-:W-:-:S04]  /*0120*/  IMAD.WIDE R6, R9, 0x4, R4 ;  /* 0x0000000409067825 */ /* 0x000fc800078e0204 */
[----:B------:R-:W-:-:S06]  /*0130*/  IMAD.WIDE R8, R9, 0x4, R6 ;  /* 0x0000000409087825 */ /* 0x000fcc00078e0206 */
[----:B-1----:R-:W2:Y:S01]  /*0140*/  LDG.E R8, desc[UR4][R8.64] ;  /* 0x0000000408087981 */ /* 0x002ea2000c1e1900 */
        /* <DEDUP_REMOVED lines=13> */
.L_x_45:
[----:B------:R-:W2:Y:S04]  /*0220*/  LDG.E R6, desc[UR4][R6.64] ;  /* 0x0000000406067981 */ /* 0x000ea8000c1e1900 */
[----:B------:R-:W3:Y:S01]  /*0230*/  LDG.E R8, desc[UR4][R4.64] ;  /* 0x0000000404087981 */ /* 0x000ee2000c1e1900 */
[----:B--2---:R-:W0:Y:S08]  /*0240*/  F2I.FLOOR.NTZ R10, R6 ;  /* 0x00000006000a7305 */ /* 0x004e300000207100 */
[----:B---3--:R-:W1:Y:S01]  /*0250*/  F2I.FLOOR.NTZ R9, R8 ;  /* 0x0000000800097305 */ /* 0x008e620000207100 */
[----:B0-----:R-:W-:-:S04]  /*0260*/  IADD3 R12, PT, PT, R10, 0x1, RZ ;  /* 0x000000010a0c7810 */ /* 0x001fc80007ffe0ff */
[----:B------:R-:W-:Y:S01]  /*0270*/  ISETP.GE.AND P0, PT, R12, R3, PT ;  /* 0x000000030c00720c */ /* 0x000fe20003f06270 */
[C---:B-1----:R-:W-:Y:S01]  /*0280*/  VIADD R13, R9.reuse, 0x1 ;  /* 0x00000001090d7836 */ /* 0x042fe20000000000 */
[----:B------:R-:W-:-:S04]  /*0290*/  LOP3.LUT R11, R9, R10, RZ, 0xfc, !PT ;  /* 0x0000000a090b7212 */ /* 0x000fc800078efcff */
[----:B------:R-:W-:Y:S02]  /*02a0*/  ISETP.GT.AND P1, PT, R11, -0x1, PT ;  /* 0xffffffff0b00780c */ /* 0x000fe40003f24270 */
[----:B------:R-:W-:-:S13]  /*02b0*/  ISETP.LT.AND P0, PT, R13, R2, !P0 ;  /* 0x000000020d00720c */ /* 0x000fda0004701270 */
[----:B------:R-:W-:Y:S05]  /*02c0*/  @P0 BRA P1, `(.L_x_46) ;  /* 0x0000000000200947 */ /* 0x000fea0000800000 */
        /* <DEDUP_REMOVED lines=8> */
.L_x_46:
[----:B------:R-:W0:Y:S01]  /*0350*/  LDCU.128 UR8, c[0x0][0x380] ;  /* 0x00007000ff0877ac */ /* 0x000e220008000c00 */
[----:B------:R-:W-:Y:S01]  /*0360*/  IMAD R3, R10, R2, R9 ;  /* 0x000000020a037224 */ /* 0x000fe200078e0209 */
[----:B------:R-:W-:-:S04]  /*0370*/  SHF.L.U32 R7, R2, 0x2, RZ ;  /* 0x0000000202077819 */ /* 0x000fc800000006ff */
[----:B------:R-:W-:-:S04]  /*0380*/  SHF.L.U32 R3, R3, 0x2, RZ ;  /* 0x0000000203037819 */ /* 0x000fc800000006ff */
[----:B0-----:R-:W-:-:S04]  /*0390*/  IADD3 R4, P0, PT, R3, UR8, RZ ;  /* 0x0000000803047c10 */ /* 0x001fc8000ff1e0ff */
[----:B------:R-:W-:Y:S02]  /*03a0*/  LEA.HI.X.SX32 R5, R3, UR9, 0x1, P0 ;  /* 0x0000000903057c11 */ /* 0x000fe400080f0eff */
[----:B------:R-:W-:-:S03]  /*03b0*/  IADD3 R2, P0, PT, R7, R4, RZ ;  /* 0x0000000407027210 */ /* 0x000fc60007f1e0ff */
[----:B------:R-:W2:Y:S01]  /*03c0*/  LDG.E.U8 R12, desc[UR4][R4.64+0x4] ;  /* 0x00000404040c7981 */ /* 0x000ea2000c1e1100 */
[----:B------:R-:W-:-:S03]  /*03d0*/  LEA.HI.X.SX32 R3, R7, R5, 0x1, P0 ;  /* 0x0000000507037211 */ /* 0x000fc600000f0eff */
[----:B------:R-:W3:Y:S04]  /*03e0*/  LDG.E.U8 R11, desc[UR4][R4.64] ;  /* 0x00000004040b7981 */ /* 0x000ee8000c1e1100 */
[----:B------:R-:W4:Y:S04]  /*03f0*/  LDG.E.U8 R14, desc[UR4][R2.64+0x4] ;  /* 0x00000404020e7981 */ /* 0x000f28000c1e1100 */
[----:B------:R-:W5:Y:S01]  /*0400*/  LDG.E.U8 R13, desc[UR4][R2.64] ;  /* 0x00000004020d7981 */ /* 0x000f62000c1e1100 */
[----:B------:R-:W-:Y:S02]  /*0410*/  I2FP.F32.S32 R7, R9 ;  /* 0x0000000900077245 */ /* 0x000fe40000201400 */
[----:B------:R-:W-:-:S03]  /*0420*/  I2FP.F32.S32 R9, R10 ;  /* 0x0000000a00097245 */ /* 0x000fc60000201400 */
[----:B------:R-:W-:-:S04]  /*0430*/  FADD R7, R8, -R7 ;  /* 0x8000000708077221 */ /* 0x000fc80000000000 */
[----:B------:R-:W-:Y:S01]  /*0440*/  FADD R8, -R7, 1 ;  /* 0x3f80000007087421 */ /* 0x000fe20000000100 */
[----:B------:R-:W-:-:S04]  /*0450*/  FADD R6, R6, -R9 ;  /* 0x8000000906067221 */ /* 0x000fc80000000000 */
[----:B------:R-:W-:Y:S01]  /*0460*/  FADD R9, -R6, 1 ;  /* 0x3f80000006097421 */ /* 0x000fe20000000100 */
[----:B--2---:R-:W-:Y:S02]  /*0470*/  I2FP.F32.U32 R12, R12 ;  /* 0x0000000c000c7245 */ /* 0x004fe40000201000 */
[----:B----4-:R-:W-:Y:S02]  /*0480*/  I2FP.F32.U32 R14, R14 ;  /* 0x0000000e000e7245 */ /* 0x010fe40000201000 */
[----:B-----5:R-:W-:-:S03]  /*0490*/  I2FP.F32.U32 R13, R13 ;  /* 0x0000000d000d7245 */ /* 0x020fc60000201000 */
[C---:B------:R-:W-:Y:S01]  /*04a0*/  FMUL R15, R7.reuse, R14 ;  /* 0x0000000e070f7220 */ /* 0x040fe20000400000 */
[----:B---3--:R-:W-:Y:S01]  /*04b0*/  I2FP.F32.U32 R11, R11 ;  /* 0x0000000b000b7245 */ /* 0x008fe20000201000 */
[----:B------:R-:W-:Y:S02]  /*04c0*/  FMUL R12, R7, R12 ;  /* 0x0000000c070c7220 */ /* 0x000fe40000400000 */
[C---:B------:R-:W-:Y:S02]  /*04d0*/  FFMA R13, R8.reuse, R13, R15 ;  /* 0x0000000d080d7223 */ /* 0x040fe4000000000f */
[----:B------:R-:W-:Y:S02]  /*04e0*/  FFMA R12, R8, R11, R12 ;  /* 0x0000000b080c7223 */ /* 0x000fe4000000000c */
[----:B------:R-:W-:-:S04]  /*04f0*/  FMUL R10, R6, R13 ;  /* 0x0000000d060a7220 */ /* 0x000fc80000400000 */
[----:B------:R-:W-:-:S04]  /*0500*/  FFMA R12, R9, R12, R10 ;  /* 0x0000000c090c7223 */ /* 0x000fc8000000000a */
[----:B------:R-:W0:Y:S01]  /*0510*/  F2I.U32.TRUNC.NTZ R13, R12 ;  /* 0x0000000c000d7305 */ /* 0x000e22000020f000 */
[----:B------:R-:W-:-:S04]  /*0520*/  IADD3 R10, P0, PT, R0, UR10, RZ ;  /* 0x0000000a000a7c10 */ /* 0x000fc8000ff1e0ff */
[----:B------:R-:W-:-:S05]  /*0530*/  LEA.HI.X.SX32 R11, R0, UR11, 0x1, P0 ;  /* 0x0000000b000b7c11 */ /* 0x000fca00080f0eff */
[----:B0-----:R0:W-:Y:S04]  /*0540*/  STG.E.U8 desc[UR4][R10.64], R13 ;  /* 0x0000000d0a007986 */ /* 0x0011e8000c101104 */
[----:B------:R-:W2:Y:S04]  /*0550*/  LDG.E.U8 R16, desc[UR4][R2.64+0x5] ;  /* 0x0000050402107981 */ /* 0x000ea8000c1e1100 */
[----:B------:R-:W3:Y:S04]  /*0560*/  LDG.E.U8 R14, desc[UR4][R4.64+0x5] ;  /* 0x00000504040e7981 */ /* 0x000ee8000c1e1100 */
[----:B------:R-:W4:Y:S04]  /*0570*/  LDG.E.U8 R15, desc[UR4][R2.64+0x1] ;  /* 0x00000104020f7981 */ /* 0x000f28000c1e1100 */
[----:B------:R-:W5:Y:S01]  /*0580*/  LDG.E.U8 R0, desc[UR4][R4.64+0x1] ;  /* 0x0000010404007981 */ /* 0x000f62000c1e1100 */
[----:B--2---:R-:W-:-:S02]  /*0590*/  I2FP.F32.U32 R16, R16 ;  /* 0x0000001000107245 */ /* 0x004fc40000201000 */
[----:B---3--:R-:W-:-:S03]  /*05a0*/  I2FP.F32.U32 R14, R14 ;  /* 0x0000000e000e7245 */ /* 0x008fc60000201000 */
[C---:B------:R-:W-:Y:S01]  /*05b0*/  FMUL R19, R7.reuse, R16 ;  /* 0x0000001007137220 */ /* 0x040fe20000400000 */
[----:B----4-:R-:W-:Y:S01]  /*05c0*/  I2FP.F32.U32 R17, R15 ;  /* 0x0000000f00117245 */ /* 0x010fe20000201000 */
[----:B------:R-:W-:Y:S01]  /*05d0*/  FMUL R14, R7, R14 ;  /* 0x0000000e070e7220 */ /* 0x000fe20000400000 */
[----:B-----5:R-:W-:-:S03]  /*05e0*/  I2FP.F32.U32 R15, R0 ;  /* 0x00000000000f7245 */ /* 0x020fc60000201000 */
[C---:B------:R-:W-:Y:S02]  /*05f0*/  FFMA R17, R8.reuse, R17, R19 ;  /* 0x0000001108117223 */ /* 0x040fe40000000013 */
[----:B------:R-:W-:Y:S02]  /*0600*/  FFMA R14, R8, R15, R14 ;  /* 0x0000000f080e7223 */ /* 0x000fe4000000000e */
[----:B------:R-:W-:-:S04]  /*0610*/  FMUL R0, R6, R17 ;  /* 0x0000001106007220 */ /* 0x000fc80000400000 */
[----:B------:R-:W-:-:S04]  /*0620*/  FFMA R0, R9, R14, R0 ;  /* 0x0000000e09007223 */ /* 0x000fc80000000000 */
[----:B0-----:R-:W0:Y:S02]  /*0630*/  F2I.U32.TRUNC.NTZ R13, R0 ;  /* 0x00000000000d7305 */ /* 0x001e24000020f000 */
        /* <DEDUP_REMOVED lines=16> */
[----:B0-----:R-:W-:Y:S04]  /*0740*/  STG.E.U8 desc[UR4][R10.64+0x2], R13 ;  /* 0x0000020d0a007986 */ /* 0x001fe8000c101104 */
        /* <DEDUP_REMOVED lines=14> */
[----:B------:R-:W0:Y:S02]  /*0830*/  F2I.U32.TRUNC.NTZ R3, R6 ;  /* 0x0000000600037305 */ /* 0x000e24000020f000 */
[----:B0-----:R-:W-:Y:S01]  /*0840*/  STG.E.U8 desc[UR4][R10.64+0x3], R3 ;  /* 0x000003030a007986 */ /* 0x001fe2000c101104 */
[----:B------:R-:W-:Y:S05]  /*0850*/  EXIT ;  /* 0x000000000000794d */ /* 0x000fea0003800000 */
.L_x_47:
        /* <DEDUP_REMOVED lines=10> */
.L_x_118:


//--------------------- .text.warp_photo          --------------------------
	.section	.text.warp_photo,"ax",@progbits
	.align	128
        .global         warp_photo
        .type           warp_photo,@function
        .size           warp_photo,(.L_x_119 - warp_photo)
        .other          warp_photo,@"STO_CUDA_ENTRY STV_DEFAULT"
warp_photo:
.text.warp_photo:
        /* <DEDUP_REMOVED lines=27> */
[----:B------:R-:W-:-:S05]  /*01b0*/  LEA.HI.X.SX32 R3, R11, UR7, 0x1, P0 ;  /* 0x000000070b037c11 */ /* 0x000fca00080f0eff */
[----:B------:R-:W-:Y:S04]  /*01c0*/  STG.E.U8 desc[UR4][R2.64], R0 ;  /* 0x0000000002007986 */ /* 0x000fe8000c101104 */
[----:B------:R-:W-:Y:S04]  /*01d0*/  STG.E.U8 desc[UR4][R2.64+0x3], R0 ;  /* 0x0000030002007986 */ /* 0x000fe8000c101104 */
[----:B------:R-:W-:Y:S04]  /*01e0*/  STG.E.U8 desc[UR4][R2.64+0x1], RZ ;  /* 0x000001ff02007986 */ /* 0x000fe8000c101104 */
[----:B------:R-:W-:Y:S01]  /*01f0*/  STG.E.U8 desc[UR4][R2.64+0x2], RZ ;  /* 0x000002ff02007986 */ /* 0x000fe2000c101104 */
[----:B------:R-:W-:Y:S05]  /*0200*/  EXIT ;  /* 0x000000000000794d */ /* 0x000fea0003800000 */
.L_x_48:
        /* <DEDUP_REMOVED lines=18> */
.L_x_49:
        /* <DEDUP_REMOVED lines=16> */
.L_x_50:
        /* <DEDUP_REMOVED lines=13> */
.L_x_119:


//--------------------- .text.match_features_tiled --------------------------
	.section	.text.match_features_tiled,"ax",@progbits
	.align	128
        .global         match_features_tiled
        .type           match_features_tiled,@function
        .size           match_features_tiled,(.L_x_120 - match_features_tiled)
        .other          match_features_tiled,@"STO_CUDA_ENTRY STV_DEFAULT"
match_features_tiled:
.text.match_features_tiled:
[----:B------:R-:W0:Y:S01]  /*0000*/  LDC R1, c[0x0][0x37c] ;  /* 0x0000df00ff017b82 */ /* 0x000e220000000800 */
[----:B------:R-:W1:Y:S07]  /*0010*/  S2R R2, SR_TID.X ;  /* 0x0000000000027919 */ /* 0x000e6e0000002100 */
[----:B------:R-:W2:Y:S01]  /*0020*/  LDC R0, c[0x0][0x3a0] ;  /* 0x0000e800ff007b82 */ /* 0x000ea20000000800 */
[----:B------:R-:W1:Y:S01]  /*0030*/  LDCU UR16, c[0x0][0x360] ;  /* 0x00006c00ff1077ac */ /* 0x000e620008000800 */
[----:B0-----:R-:W-:Y:S01]  /*0040*/  IADD3 R1, PT, PT, R1, -0x20, RZ ;  /* 0xffffffe001017810 */ /* 0x001fe20007ffe0ff */
[----:B------:R-:W1:Y:S03]  /*0050*/  S2R R3, SR_CTAID.X ;  /* 0x0000000000037919 */ /* 0x000e660000002500 */
[----:B------:R-:W-:Y:S01]  /*0060*/  R2UR UR13, R1 ;  /* 0x00000000010d72ca */ /* 0x000fe200000e0000 */
[----:B-1----:R-:W-:-:S05]  /*0070*/  IMAD R3, R3, UR16, R2 ;  /* 0x0000001003037c24 */ /* 0x002fca000f8e0202 */
[----:B--2---:R-:W-:-:S13]  /*0080*/  ISETP.GE.AND P0, PT, R3, R0, PT ;  /* 0x000000000300720c */ /* 0x004fda0003f06270 */
[----:B------:R-:W-:Y:S05]  /*0090*/  @P0 EXIT ;  /* 0x000000000000094d */ /* 0x000fea0003800000 */
[----:B------:R-:W0:Y:S01]  /*00a0*/  LDCU UR8, c[0x0][0x3a8] ;  /* 0x00007500ff0877ac */ /* 0x000e220008000800 */
[----:B------:R-:W1:Y:S01]  /*00b0*/  LDCU.64 UR14, c[0x0][0x358] ;  /* 0x00006b00ff0e77ac */ /* 0x000e620008000a00 */
[----:B0-----:R-:W-:-:S09]  /*00c0*/  UISETP.GE.AND UP0, UPT, UR8, 0x1, UPT ;  /* 0x000000010800788c */ /* 0x001fd2000bf06270 */
[----:B-1----:R-:W-:Y:S05]  /*00d0*/  BRA.U !UP0, `(.L_x_51) ;  /* 0x0000000508dc7547 */ /* 0x002fea000b800000 */
[----:B------:R-:W-:Y:S02]  /*00e0*/  UISETP.GE.U32.AND UP0, UPT, UR8, 0x10, UPT ;  /* 0x000000100800788c */ /* 0x000fe4000bf06070 */
[----:B------:R-:W-:Y:S01]  /*00f0*/  ULOP3.LUT UR6, UR8, 0xf, URZ, 0xc0, !UPT ;  /* 0x0000000f08067892 */ /* 0x000fe2000f8ec0ff */
[----:B------:R-:W-:-:S03]  /*0100*/  UMOV UR4, URZ ;  /* 0x000000ff00047c82 */ /* 0x000fc60008000000 */
[----:B------:R-:W-:-:S03]  /*0110*/  UISETP.NE.AND UP1, UPT, UR6, URZ, UPT ;  /* 0x000000ff0600728c */ /* 0x000fc6000bf25270 */
[----:B------:R-:W-:Y:S08]  /*0120*/  BRA.U !UP0, `(.L_x_52) ;  /* 0x0000000108c07547 */ /* 0x000ff0000b800000 */
[----:B------:R-:W-:Y:S01]  /*0130*/  ULOP3.LUT UR4, UR8, 0x7ffffff0, URZ, 0xc0, !UPT ;  /* 0x7ffffff008047892 */ /* 0x000fe2000f8ec0ff */
[----:B------:R-:W-:-:S11]  /*0140*/  UMOV UR5, URZ ;  /* 0x000000ff00057c82 */ /* 0x000fd60008000000 */
.L_x_53:
[----:B0-----:R-:W0:Y:S01]  /*0150*/  LDC.64 R18, c[0x0][0x380] ;  /* 0x0000e000ff127b82 */ /* 0x001e220000000a00 */
[----:B------:R-:W-:-:S04]  /*0160*/  IMAD R5, R0, UR5, R3 ;  /* 0x0000000500057c24 */ /* 0x000fc8000f8e0203 */
[----:B0-----:R-:W-:-:S05]  /*0170*/  IMAD.WIDE R18, R5, 0x4, R18 ;  /* 0x0000000405127825 */ /* 0x001fca00078e0212 */
[----:B------:R0:W2:Y:S01]  /*0180*/  LDG.E R10, desc[UR14][R18.64] ;  /* 0x0000000e120a7981 */ /* 0x0000a2000c1e1900 */
[----:B------:R-:W-:-:S05]  /*0190*/  IMAD.WIDE R20, R0, 0x4, R18 ;  /* 0x0000000400147825 */ /* 0x000fca00078e0212 */
[----:B------:R-:W2:Y:S01]  /*01a0*/  LDG.E R11, desc[UR14][R20.64] ;  /* 0x0000000e140b7981 */ /* 0x000ea2000c1e1900 */
[----:B------:R-:W-:-:S05]  /*01b0*/  IMAD.WIDE R22, R0, 0x4, R20 ;  /* 0x0000000400167825 */ /* 0x000fca00078e0214 */
[----:B------:R-:W3:Y:S01]  /*01c0*/  LDG.E R16, desc[UR14][R22.64] ;  /* 0x0000000e16107981 */ /* 0x000ee2000c1e1900 */
[----:B------:R-:W-:-:S05]  /*01d0*/  IMAD.WIDE R24, R0, 0x4, R22 ;  /* 0x0000000400187825 */ /* 0x000fca00078e0216 */
[----:B------:R-:W3:Y:S01]  /*01e0*/  LDG.E R17, desc[UR14][R24.64] ;  /* 0x0000000e18117981 */ /* 0x000ee2000c1e1900 */
[----:B------:R-:W-:-:S05]  /*01f0*/  IMAD.WIDE R26, R0, 0x4, R24 ;  /* 0x00000004001a7825 */ /* 0x000fca00078e0218 */
[----:B------:R-:W4:Y:S01]  /*0200*/  LDG.E R38, desc[UR14][R26.64] ;  /* 0x0000000e1a267981 */ /* 0x000f22000c1e1900 */
[----:B------:R-:W-:-:S05]  /*0210*/  IMAD.WIDE R28, R0, 0x4, R26 ;  /* 0x00000004001c7825 */ /* 0x000fca00078e021a */
[----:B------:R-:W4:Y:S01]  /*0220*/  LDG.E R39, desc[UR14][R28.64] ;  /* 0x0000000e1c277981 */ /* 0x000f22000c1e1900 */
[----:B------:R-:W-:-:S05]  /*0230*/  IMAD.WIDE R30, R0, 0x4, R28 ;  /* 0x00000004001e7825 */ /* 0x000fca00078e021c */
[----:B------:R-:W5:Y:S01]  /*0240*/  LDG.E R40, desc[UR14][R30.64] ;  /* 0x0000000e1e287981 */ /* 0x000f62000c1e1900 */
        /* <DEDUP_REMOVED lines=16> */
[----:B0-----:R-:W-:-:S05]  /*0350*/  IMAD.WIDE R18, R0, 0x4, R36 ;  /* 0x0000000400127825 */ /* 0x001fca00078e0224 */
[----:B------:R-:W5:Y:S01]  /*0360*/  LDG.E R23, desc[UR14][R18.64] ;  /* 0x0000000e12177981 */ /* 0x000f62000c1e1900 */
[----:B------:R-:W-:Y:S02]  /*0370*/  ULEA UR7, UR5, UR13, 0x2 ;  /* 0x0000000d05077291 */ /* 0x000fe4000f8e10ff */
[----:B------:R-:W-:-:S04]  /*0380*/  UIADD3 UR5, UPT, UPT, UR5, 0x10, URZ ;  /* 0x0000001005057890 */ /* 0x000fc8000fffe0ff */
[----:B------:R-:W-:-:S03]  /*0390*/  UISETP.NE.AND UP0, UPT, UR5, UR4, UPT ;  /* 0x000000040500728c */ /* 0x000fc6000bf05270 */
[----:B--2---:R0:W-:Y:S04]  /*03a0*/  STL.64 [UR7], R10 ;  /* 0x0000000aff007987 */ /* 0x0041e80008100a07 */
[----:B---3--:R0:W-:Y:S04]  /*03b0*/  STL.64 [UR7+0x8], R16 ;  /* 0x00000810ff007987 */ /* 0x0081e80008100a07 */
[----:B----4-:R0:W-:Y:S04]  /*03c0*/  STL.64 [UR7+0x10], R38 ;  /* 0x00001026ff007987 */ /* 0x0101e80008100a07 */
[----:B-----5:R0:W-:Y:S04]  /*03d0*/  STL.64 [UR7+0x18], R40 ;  /* 0x00001828ff007987 */ /* 0x0201e80008100a07 */
[----:B------:R0:W-:Y:S04]  /*03e0*/  STL.64 [UR7+0x20], R42 ;  /* 0x0000202aff007987 */ /* 0x0001e80008100a07 */
[----:B------:R0:W-:Y:S04]  /*03f0*/  STL.64 [UR7+0x28], R44 ;  /* 0x0000282cff007987 */ /* 0x0001e80008100a07 */
[----:B------:R0:W-:Y:S04]  /*0400*/  STL.64 [UR7+0x30], R20 ;  /* 0x00003014ff007987 */ /* 0x0001e80008100a07 */
[----:B------:R0:W-:Y:S01]  /*0410*/  STL.64 [UR7+0x38], R22 ;  /* 0x00003816ff007987 */ /* 0x0001e20008100a07 */
[----:B------:R-:W-:Y:S05]  /*0420*/  BRA.U UP0, `(.L_x_53) ;  /* 0xfffffffd00487547 */ /* 0x000fea000b83ffff */
.L_x_52:
[----:B------:R-:W-:Y:S05]  /*0430*/  BRA.U !UP1, `(.L_x_51) ;  /* 0x0000000509047547 */ /* 0x000fea000b800000 */
[----:B------:R-:W-:Y:S02]  /*0440*/  UISETP.GE.U32.AND UP0, UPT, UR6, 0x8, UPT ;  /* 0x000000080600788c */ /* 0x000fe4000bf06070 */
[----:B------:R-:W-:-:S04]  /*0450*/  ULOP3.LUT UR5, UR8, 0x7, URZ, 0xc0, !UPT ;  /* 0x0000000708057892 */ /* 0x000fc8000f8ec0ff */
[----:B------:R-:W-:-:S03]  /*0460*/  UISETP.NE.AND UP1, UPT, UR5, URZ, UPT ;  /* 0x000000ff0500728c */ /* 0x000fc6000bf25270 */
[----:B------:R-:W-:Y:S08]  /*0470*/  BRA.U !UP0, `(.L_x_54) ;  /* 0x0000000108707547 */ /* 0x000ff0000b800000 */
[----:B------:R-:W1:Y:S01]  /*0480*/  LDC.64 R4, c[0x0][0x380] ;  /* 0x0000e000ff047b82 */ /* 0x000e620000000a00 */
[----:B------:R-:W-:-:S04]  /*0490*/  IMAD R7, R0, UR4, R3 ;  /* 0x0000000400077c24 */ /* 0x000fc8000f8e0203 */
[----:B-1----:R-:W-:-:S04]  /*04a0*/  IMAD.WIDE R4, R7, 0x4, R4 ;  /* 0x0000000407047825 */ /* 0x002fc800078e0204 */
[C---:B------:R-:W-:Y:S02]  /*04b0*/  IMAD.WIDE R6, R0.reuse, 0x4, R4 ;  /* 0x0000000400067825 */ /* 0x040fe400078e0204 */
[----:B------:R-:W2:Y:S02]  /*04c0*/  LDG.E R4, desc[UR14][R4.64] ;  /* 0x0000000e04047981 */ /* 0x000ea4000c1e1900 */
[C---:B------:R-:W-:Y:S02]  /*04d0*/  IMAD.WIDE R8, R0.reuse, 0x4, R6 ;  /* 0x0000000400087825 */ /* 0x040fe400078e0206 */
[----:B------:R-:W3:Y:S02]  /*04e0*/  LDG.E R6, desc[UR14][R6.64] ;  /* 0x0000000e06067981 */ /* 0x000ee4000c1e1900 */
[C---:B0-----:R-:W-:Y:S02]  /*04f0*/  IMAD.WIDE R10, R0.reuse, 0x4, R8 ;  /* 0x00000004000a7825 */ /* 0x041fe400078e0208 */
[----:B------:R-:W4:Y:S02]  /*0500*/  LDG.E R8, desc[UR14][R8.64] ;  /* 0x0000000e08087981 */ /* 0x000f24000c1e1900 */
[----:B------:R-:W-:-:S02]  /*0510*/  IMAD.WIDE R12, R0, 0x4, R10 ;  /* 0x00000004000c7825 */ /* 0x000fc400078e020a */
[----:B------:R-:W5:Y:S02]  /*0520*/  LDG.E R10, desc[UR14][R10.64] ;  /* 0x0000000e0a0a7981 */ /* 0x000f64000c1e1900 */
[C---:B------:R-:W-:Y:S02]  /*0530*/  IMAD.WIDE R14, R0.reuse, 0x4, R12 ;  /* 0x00000004000e7825 */ /* 0x040fe400078e020c */
[----:B------:R-:W5:Y:S02]  /*0540*/  LDG.E R12, desc[UR14][R12.64] ;  /* 0x0000000e0c0c7981 */ /* 0x000f64000c1e1900 */
[C---:B------:R-:W-:Y:S02]  /*0550*/  IMAD.WIDE R16, R0.reuse, 0x4, R14 ;  /* 0x0000000400107825 */ /* 0x040fe400078e020e */
[----:B------:R-:W5:Y:S02]  /*0560*/  LDG.E R14, desc[UR14][R14.64] ;  /* 0x0000000e0e0e7981 */ /* 0x000f64000c1e1900 */
[----:B------:R-:W-:-:S02]  /*0570*/  IMAD.WIDE R18, R0, 0x4, R16 ;  /* 0x0000000400127825 */ /* 0x000fc400078e0210 */
[----:B------:R-:W5:Y:S04]  /*0580*/  LDG.E R16, desc[UR14][R16.64] ;  /* 0x0000000e10107981 */ /* 0x000f68000c1e1900 */
[----:B------:R-:W5:Y:S01]  /*0590*/  LDG.E R18, desc[UR14][R18.64] ;  /* 0x0000000e12127981 */ /* 0x000f62000c1e1900 */
[----:B------:R-:W-:Y:S02]  /*05a0*/  ULEA UR6, UR4, UR13, 0x2 ;  /* 0x0000000d04067291 */ /* 0x000fe4000f8e10ff */
[----:B------:R-:W-:-:S07]  /*05b0*/  UIADD3 UR4, UPT, UPT, UR4, 0x8, URZ ;  /* 0x0000000804047890 */ /* 0x000fce000fffe0ff */
[----:B--2---:R1:W-:Y:S04]  /*05c0*/  STL [UR6], R4 ;  /* 0x00000004ff007987 */ /* 0x0043e80008100806 */
[----:B---3--:R1:W-:Y:S04]  /*05d0*/  STL [UR6+0x4], R6 ;  /* 0x00000406ff007987 */ /* 0x0083e80008100806 */
[----:B----4-:R1:W-:Y:S04]  /*05e0*/  STL [UR6+0x8], R8 ;  /* 0x00000808ff007987 */ /* 0x0103e80008100806 */
[----:B-----5:R1:W-:Y:S04]  /*05f0*/  STL [UR6+0xc], R10 ;  /* 0x00000c0aff007987 */ /* 0x0203e80008100806 */
[----:B------:R1:W-:Y:S04]  /*0600*/  STL [UR6+0x10], R12 ;  /* 0x0000100cff007987 */ /* 0x0003e80008100806 */
[----:B------:R1:W-:Y:S04]  /*0610*/  STL [UR6+0x14], R14 ;  /* 0x0000140eff007987 */ /* 0x0003e80008100806 */
[----:B------:R1:W-:Y:S04]  /*0620*/  STL [UR6+0x18], R16 ;  /* 0x00001810ff007987 */ /* 0x0003e80008100806 */
[----:B------:R1:W-:Y:S02]  /*0630*/  STL [UR6+0x1c], R18 ;  /* 0x00001c12ff007987 */ /* 0x0003e40008100806 */
.L_x_54:
[----:B------:R-:W-:Y:S05]  /*0640*/  BRA.U !UP1, `(.L_x_51) ;  /* 0x0000000109807547 */ /* 0x000fea000b800000 */
[----:B------:R-:W-:Y:S02]  /*0650*/  UISETP.GE.U32.AND UP0, UPT, UR5, 0x4, UPT ;  /* 0x000000040500788c */ /* 0x000fe4000bf06070 */
[----:B------:R-:W-:-:S04]  /*0660*/  ULOP3.LUT UR6, UR8, 0x3, URZ, 0xc0, !UPT ;  /* 0x0000000308067892 */ /* 0x000fc8000f8ec0ff */
[----:B------:R-:W-:-:S03]  /*0670*/  UISETP.NE.AND UP1, UPT, UR6, URZ, UPT ;  /* 0x000000ff0600728c */ /* 0x000fc6000bf25270 */
[----:B------:R-:W-:Y:S08]  /*0680*/  BRA.U !UP0, `(.L_x_55) ;  /* 0x0000000108407547 */ /* 0x000ff0000b800000 */
[----:B-1----:R-:W1:Y:S01]  /*0690*/  LDC.64 R4, c[0x0][0x380] ;  /* 0x0000e000ff047b82 */ /* 0x002e620000000a00 */
[----:B------:R-:W-:-:S04]  /*06a0*/  IMAD R7, R0, UR4, R3 ;  /* 0x0000000400077c24 */ /* 0x000fc8000f8e0203 */
[----:B-1----:R-:W-:-:S04]  /*06b0*/  IMAD.WIDE R4, R7, 0x4, R4 ;  /* 0x0000000407047825 */ /* 0x002fc800078e0204 */
[C---:B------:R-:W-:Y:S02]  /*06c0*/  IMAD.WIDE R6, R0.reuse, 0x4, R4 ;  /* 0x0000000400067825 */ /* 0x040fe400078e0204 */
[----:B------:R-:W2:Y:S02]  /*06d0*/  LDG.E R4, desc[UR14][R4.64] ;  /* 0x0000000e04047981 */ /* 0x000ea4000c1e1900 */
[C---:B------:R-:W-:Y:S02]  /*06e0*/  IMAD.WIDE R8, R0.reuse, 0x4, R6 ;  /* 0x0000000400087825 */ /* 0x040fe400078e0206 */
[----:B------:R-:W3:Y:S02]  /*06f0*/  LDG.E R6, desc[UR14][R6.64] ;  /* 0x0000000e06067981 */ /* 0x000ee4000c1e1900 */
[----:B0-----:R-:W-:Y:S02]  /*0700*/  IMAD.WIDE R10, R0, 0x4, R8 ;  /* 0x00000004000a7825 */ /* 0x001fe400078e0208 */
[----:B------:R-:W4:Y:S04]  /*0710*/  LDG.E R8, desc[UR14][R8.64] ;  /* 0x0000000e08087981 */ /* 0x000f28000c1e1900 */
[----:B------:R-:W5:Y:S01]  /*0720*/  LDG.E R10, desc[UR14][R10.64] ;  /* 0x0000000e0a0a7981 */ /* 0x000f62000c1e1900 */
[----:B------:R-:W-:-:S02]  /*0730*/  ULEA UR5, UR4, UR13, 0x2 ;  /* 0x0000000d04057291 */ /* 0x000fc4000f8e10ff */
[----:B------:R-:W-:-:S07]  /*0740*/  UIADD3 UR4, UPT, UPT, UR4, 0x4, URZ ;  /* 0x0000000404047890 */ /* 0x000fce000fffe0ff */
[----:B--2---:R2:W-:Y:S04]  /*0750*/  STL [UR5], R4 ;  /* 0x00000004ff007987 */ /* 0x0045e80008100805 */
[----:B---3--:R2:W-:Y:S04]  /*0760*/  STL [UR5+0x4], R6 ;  /* 0x00000406ff007987 */ /* 0x0085e80008100805 */
[----:B----4-:R2:W-:Y:S04]  /*0770*/  STL [UR5+0x8], R8 ;  /* 0x00000808ff007987 */ /* 0x0105e80008100805 */
[----:B-----5:R2:W-:Y:S02]  /*0780*/  STL [UR5+0xc], R10 ;  /* 0x00000c0aff007987 */ /* 0x0205e40008100805 */
.L_x_55:
[----:B------:R-:W-:Y:S05]  /*0790*/  BRA.U !UP1, `(.L_x_51) ;  /* 0x00000001092c7547 */ /* 0x000fea000b800000 */
[----:B-12---:R-:W1:Y:S01]  /*07a0*/  LDC.64 R6, c[0x0][0x380] ;  /* 0x0000e000ff067b82 */ /* 0x006e620000000a00 */
[----:B------:R-:W-:-:S05]  /*07b0*/  UMOV UR5, URZ ;  /* 0x000000ff00057c82 */ /* 0x000fca0008000000 */
.L_x_56:
[----:B------:R-:W-:-:S04]  /*07c0*/  IMAD R5, R0, UR4, R3 ;  /* 0x0000000400057c24 */ /* 0x000fc8000f8e0203 */
[----:B-1-3--:R-:W-:-:S06]  /*07d0*/  IMAD.WIDE R4, R5, 0x4, R6 ;  /* 0x0000000405047825 */ /* 0x00afcc00078e0206 */
[----:B------:R-:W2:Y:S01]  /*07e0*/  LDG.E R4, desc[UR14][R4.64] ;  /* 0x0000000e04047981 */ /* 0x000ea2000c1e1900 */
[----:B------:R-:W-:Y:S02]  /*07f0*/  ULEA UR7, UR4, UR13, 0x2 ;  /* 0x0000000d04077291 */ /* 0x000fe4000f8e10ff */
[----:B------:R-:W-:Y:S02]  /*0800*/  UIADD3 UR5, UPT, UPT, UR5, 0x1, URZ ;  /* 0x0000000105057890 */ /* 0x000fe4000fffe0ff */
[----:B------:R-:W-:Y:S02]  /*0810*/  UIADD3 UR4, UPT, UPT, UR4, 0x1, URZ ;  /* 0x0000000104047890 */ /* 0x000fe4000fffe0ff */
[----:B------:R-:W-:-:S03]  /*0820*/  UISETP.NE.AND UP0, UPT, UR5, UR6, UPT ;  /* 0x000000060500728c */ /* 0x000fc6000bf05270 */
[----:B--2---:R3:W-:Y:S06]  /*0830*/  STL [UR7], R4 ;  /* 0x00000004ff007987 */ /* 0x0047ec0008100807 */
[----:B------:R-:W-:Y:S05]  /*0840*/  BRA.U UP0, `(.L_x_56) ;  /* 0xfffffffd00dc7547 */ /* 0x000fea000b83ffff */
.L_x_51:
[----:B0-----:R-:W0:Y:S01]  /*0850*/  LDC R17, c[0x0][0x3a4] ;  /* 0x0000e900ff117b82 */ /* 0x001e220000000800 */
[----:B------:R-:W-:Y:S01]  /*0860*/  HFMA2 R5, -RZ, RZ, 25.71875, 3664 ;  /* 0x4e6e6b28ff057431 */ /* 0x000fe200000001ff */
[----:B-123--:R-:W-:Y:S02]  /*0870*/  MOV R4, 0xffffffff ;  /* 0xffffffff00047802 */ /* 0x00efe40000000f00 */
[----:B0-----:R-:W-:-:S13]  /*0880*/  ISETP.GE.AND P0, PT, R17, 0x1, PT ;  /* 0x000000011100780c */ /* 0x001fda0003f06270 */
[----:B------:R-:W-:Y:S05]  /*0890*/  @!P0 BRA `(.L_x_57) ;  /* 0x00000024008c8947 */ /* 0x000fea0003800000 */
[----:B------:R0:W5:Y:S01]  /*08a0*/  LDL.64 R20, [R1] ;  /* 0x0000000001147983 */ /* 0x0001620000100a00 */
[----:B------:R-:W-:Y:S01]  /*08b0*/  UIADD3 UR17, UPT, UPT, UR8, 0xe, URZ ;  /* 0x0000000e08117890 */ /* 0x000fe2000fffe0ff */
[C---:B------:R-:W-:Y:S01]  /*08c0*/  LEA R6, R17.reuse, R2, 0x3 ;  /* 0x0000000211067211 */ /* 0x040fe200078e18ff */
[----:B------:R-:W-:Y:S01]  /*08d0*/  UIADD3 UR9, UPT, UPT, UR8, 0x6, URZ ;  /* 0x0000000608097890 */ /* 0x000fe2000fffe0ff */
[C-C-:B------:R-:W-:Y:S01]  /*08e0*/  IMAD R7, R17.reuse, 0x9, R2.reuse ;  /* 0x0000000911077824 */ /* 0x140fe200078e0202 */
[----:B------:R-:W-:Y:S01]  /*08f0*/  ULOP3.LUT UR4, UR17, 0xf, URZ, 0xc0, !UPT ;  /* 0x0000000f11047892 */ /* 0x000fe2000f8ec0ff */
[C-C-:B------:R-:W-:Y:S01]  /*0900*/  IMAD R8, R17.reuse, 0xa, R2.reuse ;  /* 0x0000000a11087824 */ /* 0x140fe200078e0202 */
[----:B------:R-:W-:Y:S01]  /*0910*/  UIADD3 UR18, UPT, UPT, UR8, -0x2, URZ ;  /* 0xfffffffe08127890 */ /* 0x000fe2000fffe0ff */
[C-C-:B------:R-:W-:Y:S01]  /*0920*/  IMAD R9, R17.reuse, 0xb, R2.reuse ;  /* 0x0000000b11097824 */ /* 0x140fe200078e0202 */
[----:B------:R-:W-:Y:S01]  /*0930*/  UIADD3 UR4, UPT, UPT, UR4, -0x1, URZ ;  /* 0xffffffff04047890 */ /* 0x000fe2000fffe0ff */
[C-C-:B------:R-:W-:Y:S01]  /*0940*/  IMAD R10, R17.reuse, 0xc, R2.reuse ;  /* 0x0000000c110a7824 */ /* 0x140fe200078e0202 */
[----:B------:R-:W-:Y:S01]  /*0950*/  MOV R5, 0x4e6e6b28 ;  /* 0x4e6e6b2800057802 */ /* 0x000fe20000000f00 */
[C-C-:B------:R-:W-:Y:S01]  /*0960*/  IMAD R11, R17.reuse, 0xd, R2.reuse ;  /* 0x0000000d110b7824 */ /* 0x140fe200078e0202 */
[----:B------:R-:W-:Y:S01]  /*0970*/  MOV R4, 0xffffffff ;  /* 0xffffffff00047802 */ /* 0x000fe20000000f00 */
[C---:B------:R-:W-:Y:S01]  /*0980*/  IMAD R16, R17.reuse, 0xe, R2 ;  /* 0x0000000e11107824 */ /* 0x040fe200078e0202 */
[----:B------:R-:W-:Y:S01]  /*0990*/  MOV R0, UR4 ;  /* 0x0000000400007c02 */ /* 0x000fe20008000f00 */
[----:B------:R-:W-:Y:S01]  /*09a0*/  ULOP3.LUT UR4, UR9, 0x7, URZ, 0xc0, !UPT ;  /* 0x0000000709047892 */ /* 0x000fe2000f8ec0ff */
[----:B------:R-:W-:Y:S01]  /*09b0*/  PRMT R18, RZ, 0x7610, R18 ;  /* 0x00007610ff127816 */ /* 0x000fe20000000012 */
[----:B------:R-:W-:Y:S01]  /*09c0*/  UIADD3 UR19, UPT, UPT, UR8, -0x3, URZ ;  /* 0xfffffffd08137890 */ /* 0x000fe2000fffe0ff */
[----:B------:R-:W-:Y:S01]  /*09d0*/  ISETP.GE.U32.AND P1, PT, R0, 0x7, PT ;  /* 0x000000070000780c */ /* 0x000fe20003f26070 */
[----:B------:R-:W-:Y:S01]  /*09e0*/  UIADD3 UR4, UPT, UPT, UR4, -0x1, URZ ;  /* 0xffffffff04047890 */ /* 0x000fe2000fffe0ff */
[C-C-:B------:R-:W-:Y:S01]  /*09f0*/  IMAD R0, R17.reuse, 0x7, R2.reuse ;  /* 0x0000000711007824 */ /* 0x140fe200078e0202 */
[----:B------:R-:W-:Y:S01]  /*0a00*/  ULOP3.LUT UR8, UR8, 0x7ffffff0, URZ, 0xc0, !UPT ;  /* 0x7ffffff008087892 */ /* 0x000fe2000f8ec0ff */
[----:B------:R-:W-:Y:S01]  /*0a10*/  IMAD R17, R17, 0xf, R2 ;  /* 0x0000000f11117824 */ /* 0x000fe200078e0202 */
[----:B------:R-:W-:-:S02]  /*0a20*/  UISETP.GE.U32.AND UP0, UPT, UR4, 0x3, UPT ;  /* 0x000000030400788c */ /* 0x000fc4000bf06070 */
[----:B------:R-:W-:Y:S02]  /*0a30*/  ULOP3.LUT UR20, UR18, 0xfffffff0, URZ, 0xc0, !UPT ;  /* 0xfffffff012147892 */ /* 0x000fe4000f8ec0ff */
[----:B------:R-:W-:Y:S01]  /*0a40*/  ULOP3.LUT UR9, UR9, 0x3, URZ, 0xc0, !UPT ;  /* 0x0000000309097892 */ /* 0x000fe2000f8ec0ff */
[----:B------:R-:W-:Y:S01]  /*0a50*/  UMOV UR4, URZ ;  /* 0x000000ff00047c82 */ /* 0x000fe20008000000 */
[----:B0-----:R-:W-:-:S10]  /*0a60*/  UMOV UR5, URZ ;  /* 0x000000ff00057c82 */ /* 0x001fd40008000000 */
.L_x_75:
[----:B01----:R-:W0:Y:S01]  /*0a70*/  LDC R13, c[0x0][0x3a8] ;  /* 0x0000ea00ff0d7b82 */ /* 0x003e220000000800 */
[----:B------:R-:W1:Y:S01]  /*0a80*/  LDCU UR21, c[0x0][0x3a4] ;  /* 0x00007480ff1577ac */ /* 0x000e620008000800 */
[----:B----4-:R-:W-:Y:S01]  /*0a90*/  IADD3 R12, PT, PT, R2, UR5, RZ ;  /* 0x00000005020c7c10 */ /* 0x010fe2000fffe0ff */
[----:B------:R-:W-:Y:S01]  /*0aa0*/  BSSY.RECONVERGENT B0, `(.L_x_58) ;  /* 0x0000108000007945 */ /* 0x000fe20003800200 */
[----:B------:R-:W-:Y:S02]  /*0ab0*/  UIADD3 UR6, UPT, UPT, UR16, UR5, URZ ;  /* 0x0000000510067290 */ /* 0x000fe4000fffe0ff */
[----:B------:R-:W-:-:S05]  /*0ac0*/  UMOV UR10, UR5 ;  /* 0x00000005000a7c82 */ /* 0x000fca0008000000 */
[----:B------:R-:W-:Y:S01]  /*0ad0*/  UMOV UR5, UR6 ;  /* 0x0000000600057c82 */ /* 0x000fe20008000000 */
[----:B-1----:R-:W-:-:S04]  /*0ae0*/  UISETP.LT.AND UP1, UPT, UR6, UR21, UPT ;  /* 0x000000150600728c */ /* 0x002fc8000bf21270 */
[----:B------:R-:W-:Y:S01]  /*0af0*/  USEL UR22, UR6, UR21, UP1 ;  /* 0x0000001506167287 */ /* 0x000fe20008800000 */
[----:B0-----:R-:W-:-:S04]  /*0b00*/  ISETP.GE.AND P0, PT, R13, 0x1, PT ;  /* 0x000000010d00780c */ /* 0x001fc80003f06270 */
[----:B------:R-:W-:-:S13]  /*0b10*/  ISETP.GE.U32.OR P0, PT, R12, UR21, !P0 ;  /* 0x000000150c007c0c */ /* 0x000fda000c706470 */
[----:B--2---:R-:W-:Y:S05]  /*0b20*/  @P0 BRA `(.L_x_59) ;  /* 0x0000000c00fc0947 */ /* 0x004fea0003800000 */
[----:B------:R-:W-:Y:S01]  /*0b30*/  ISETP.GE.U32.AND P0, PT, R13, 0x10, PT ;  /* 0x000000100d00780c */ /* 0x000fe20003f06070 */
[----:B------:R-:W-:-:S12]  /*0b40*/  HFMA2 R30, -RZ, RZ, 0, 0 ;  /* 0x00000000ff1e7431 */ /* 0x000fd800000001ff */
[----:B------:R-:W-:Y:S05]  /*0b50*/  @!P0 BRA `(.L_x_60) ;  /* 0x0000000800188947 */ /* 0x000fea0003800000 */
[----:B------:R-:W0:Y:S01]  /*0b60*/  S2UR UR7, SR_CgaCtaId ;  /* 0x00000000000779c3 */ /* 0x000e220000008800 */
[----:B------:R-:W-:Y:S01]  /*0b70*/  UMOV UR6, 0x400 ;  /* 0x0000040000067882 */ /* 0x000fe20000000000 */
[----:B------:R-:W-:Y:S01]  /*0b80*/  IADD3 R38, PT, PT, R0, UR10, RZ ;  /* 0x0000000a00267c10 */ /* 0x000fe2000fffe0ff */
[----:B------:R-:W-:Y:S01]  /*0b90*/  UIADD3 UR11, UPT, UPT, -UR8, URZ, URZ ;  /* 0x000000ff080b7290 */ /* 0x000fe2000fffe1ff */
[----:B------:R-:W-:Y:S02]  /*0ba0*/  IADD3 R13, PT, PT, R6, UR10, RZ ;  /* 0x0000000a060d7c10 */ /* 0x000fe4000fffe0ff */
[----:B------:R-:W-:Y:S02]  /*0bb0*/  IADD3 R37, PT, PT, R2, UR10, RZ ;  /* 0x0000000a02257c10 */ /* 0x000fe4000fffe0ff */
[----:B------:R-:W1:Y:S01]  /*0bc0*/  LDC R23, c[0x0][0x3a4] ;  /* 0x0000e900ff177b82 */ /* 0x000e620000000800 */
[----:B------:R-:W-:Y:S02]  /*0bd0*/  IADD3 R36, PT, PT, R7, UR10, RZ ;  /* 0x0000000a07247c10 */ /* 0x000fe4000fffe0ff */
[----:B------:R-:W-:-:S02]  /*0be0*/  IADD3 R32, PT, PT, R8, UR10, RZ ;  /* 0x0000000a08207c10 */ /* 0x000fc4000fffe0ff */
[----:B------:R-:W-:Y:S02]  /*0bf0*/  IADD3 R15, PT, PT, R9, UR10, RZ ;  /* 0x0000000a090f7c10 */ /* 0x000fe4000fffe0ff */
[----:B------:R-:W-:Y:S02]  /*0c00*/  IADD3 R19, PT, PT, R10, UR10, RZ ;  /* 0x0000000a0a137c10 */ /* 0x000fe4000fffe0ff */
[----:B------:R-:W-:Y:S02]  /*0c10*/  IADD3 R31, PT, PT, R11, UR10, RZ ;  /* 0x0000000a0b1f7c10 */ /* 0x000fe4000fffe0ff */
[----:B------:R-:W-:Y:S02]  /*0c20*/  IADD3 R33, PT, PT, R16, UR10, RZ ;  /* 0x0000000a10217c10 */ /* 0x000fe4000fffe0ff */
[----:B------:R-:W-:Y:S01]  /*0c30*/  IADD3 R35, PT, PT, R17, UR10, RZ ;  /* 0x0000000a11237c10 */ /* 0x000fe2000fffe0ff */
[----:B0-----:R-:W-:-:S06]  /*0c40*/  ULEA UR6, UR7, UR6, 0x18 ;  /* 0x0000000607067291 */ /* 0x001fcc000f8ec0ff */
[C---:B------:R-:W-:Y:S01]  /*0c50*/  LEA R14, R2.reuse, UR6, 0x2 ;  /* 0x00000006020e7c11 */ /* 0x040fe2000f8e10ff */
[C-C-:B-1----:R-:W-:Y:S01]  /*0c60*/  IMAD R30, R23.reuse, 0x3, R2.reuse ;  /* 0x00000003171e7824 */ /* 0x142fe200078e0202 */
[----:B------:R-:W-:Y:S01]  /*0c70*/  IADD3 R43, PT, PT, R2, R23, RZ ;  /* 0x00000017022b7210 */ /* 0x000fe20007ffe0ff */
[C-C-:B------:R-:W-:Y:S01]  /*0c80*/  IMAD R39, R23.reuse, 0x5, R2.reuse ;  /* 0x0000000517277824 */ /* 0x140fe200078e0202 */
[CC--:B------:R-:W-:Y:S01]  /*0c90*/  LEA R41, R23.reuse, R2.reuse, 0x1 ;  /* 0x0000000217297211 */ /* 0x0c0fe200078e08ff */
[C---:B------:R-:W-:Y:S01]  /*0ca0*/  IMAD R12, R23.reuse, 0x6, R2 ;  /* 0x00000006170c7824 */ /* 0x040fe200078e0202 */
[----:B------:R-:W-:Y:S02]  /*0cb0*/  LEA R45, R23, R2, 0x2 ;  /* 0x00000002172d7211 */ /* 0x000fe400078e10ff */
[----:B------:R-:W-:Y:S02]  /*0cc0*/  IADD3 R43, PT, PT, R43, UR10, RZ ;  /* 0x0000000a2b2b7c10 */ /* 0x000fe4000fffe0ff */
[----:B------:R-:W-:-:S02]  /*0cd0*/  IADD3 R41, PT, PT, R41, UR10, RZ ;  /* 0x0000000a29297c10 */ /* 0x000fc4000fffe0ff */
[----:B------:R-:W-:Y:S02]  /*0ce0*/  IADD3 R30, PT, PT, R30, UR10, RZ ;  /* 0x0000000a1e1e7c10 */ /* 0x000fe4000fffe0ff */
[----:B------:R-:W-:Y:S02]  /*0cf0*/  IADD3 R45, PT, PT, R45, UR10, RZ ;  /* 0x0000000a2d2d7c10 */ /* 0x000fe4000fffe0ff */
[----:B------:R-:W-:Y:S02]  /*0d00*/  IADD3 R39, PT, PT, R39, UR10, RZ ;  /* 0x0000000a27277c10 */ /* 0x000fe4000fffe0ff */
[----:B------:R-:W-:-:S07]  /*0d10*/  IADD3 R12, PT, PT, R12, UR10, RZ ;  /* 0x0000000a0c0c7c10 */ /* 0x000fce000fffe0ff */
.L_x_61:
[----:B------:R-:W0:Y:S02]  /*0d20*/  LDC.64 R22, c[0x0][0x388] ;  /* 0x0000e200ff167b82 */ /* 0x000e240000000a00 */
[----:B0-----:R-:W-:-:S04]  /*0d30*/  IMAD.WIDE.U32 R24, R37, 0x4, R22 ;  /* 0x0000000425187825 */ /* 0x001fc800078e0016 */
[--C-:B------:R-:W-:Y:S01]  /*0d40*/  IMAD.WIDE.U32 R28, R43, 0x4, R22.reuse ;  /* 0x000000042b1c7825 */ /* 0x100fe200078e0016 */
[----:B------:R0:W2:Y:S04]  /*0d50*/  LDG.E R44, desc[UR14][R24.64] ;  /* 0x0000000e182c7981 */ /* 0x0000a8000c1e1900 */
[----:B------:R1:W3:Y:S01]  /*0d60*/  LDG.E R34, desc[UR14][R28.64] ;  /* 0x0000000e1c227981 */ /* 0x0002e2000c1e1900 */
[----:B0-----:R-:W-:-:S04]  /*0d70*/  IMAD.WIDE.U32 R24, R41, 0x4, R22 ;  /* 0x0000000429187825 */ /* 0x001fc800078e0016 */
[--C-:B-1----:R-:W-:Y:S01]  /*0d80*/  IMAD.WIDE.U32 R28, R30, 0x4, R22.reuse ;  /* 0x000000041e1c7825 */ /* 0x102fe200078e0016 */
[----:B------:R0:W4:Y:S04]  /*0d90*/  LDG.E R42, desc[UR14][R24.64] ;  /* 0x0000000e182a7981 */ /* 0x000128000c1e1900 */
[----:B------:R1:W4:Y:S01]  /*0da0*/  LDG.E R27, desc[UR14][R28.64] ;  /* 0x0000000e1c1b7981 */ /* 0x000322000c1e1900 */
[----:B0-----:R-:W-:-:S05]  /*0db0*/  IMAD.WIDE.U32 R24, R45, 0x4, R22 ;  /* 0x000000042d187825 */ /* 0x001fca00078e0016 */
[----:B------:R0:W4:Y:S01]  /*0dc0*/  LDG.E R26, desc[UR14][R24.64] ;  /* 0x0000000e181a7981 */ /* 0x000122000c1e1900 */
[----:B------:R-:W-:Y:S02]  /*0dd0*/  MOV R40, UR16 ;  /* 0x0000001000287c02 */ /* 0x000fe40008000f00 */
[----:B-1----:R-:W-:Y:S02]  /*0de0*/  MOV R29, UR16 ;  /* 0x00000010001d7c02 */ /* 0x002fe40008000f00 */
[----:B------:R-:W-:Y:S01]  /*0df0*/  LEA R40, R40, R14, 0x2 ;  /* 0x0000000e28287211 */ /* 0x000fe200078e10ff */
[--C-:B0-----:R-:W-:Y:S01]  /*0e00*/  IMAD.WIDE.U32 R24, R39, 0x4, R22.reuse ;  /* 0x0000000427187825 */ /* 0x101fe200078e0016 */
[----:B--2---:R0:W-:Y:S04]  /*0e10*/  STS [R14], R44 ;  /* 0x0000002c0e007388 */ /* 0x0041e80000000800 */
[----:B---3--:R1:W-:Y:S01]  /*0e20*/  STS [R40], R34 ;  /* 0x0000002228007388 */ /* 0x0083e20000000800 */
[----:B0-----:R-:W-:Y:S01]  /*0e30*/  LEA R44, R29, R40, 0x2 ;  /* 0x000000281d2c7211 */ /* 0x001fe200078e10ff */
[----:B------:R-:W-:-:S02]  /*0e40*/  IMAD.WIDE.U32 R28, R12, 0x4, R22 ;  /* 0x000000040c1c7825 */ /* 0x000fc400078e0016 */
[----:B-1----:R-:W2:Y:S04]  /*0e50*/  LDG.E R40, desc[UR14][R24.64] ;  /* 0x0000000e18287981 */ /* 0x002ea8000c1e1900 */
[----:B------:R0:W3:Y:S04]  /*0e60*/  LDG.E R28, desc[UR14][R28.64] ;  /* 0x0000000e1c1c7981 */ /* 0x0000e8000c1e1900 */
[----:B----4-:R1:W-:Y:S01]  /*0e70*/  STS [R44], R42 ;  /* 0x0000002a2c007388 */ /* 0x0103e20000000800 */
[----:B0-----:R-:W-:Y:S01]  /*0e80*/  MOV R29, UR16 ;  /* 0x00000010001d7c02 */ /* 0x001fe20008000f00 */
[----:B------:R-:W-:-:S03]  /*0e90*/  IMAD.WIDE.U32 R24, R38, 0x4, R22 ;  /* 0x0000000426187825 */ /* 0x000fc600078e0016 */
[----:B------:R-:W-:Y:S02]  /*0ea0*/  LEA R29, R29, R44, 0x2 ;  /* 0x0000002c1d1d7211 */ /* 0x000fe400078e10ff */
[----:B-1----:R-:W-:Y:S01]  /*0eb0*/  MOV R42, UR16 ;  /* 0x00000010002a7c02 */ /* 0x002fe20008000f00 */
[----:B------:R0:W4:Y:S04]  /*0ec0*/  LDG.E R34, desc[UR14][R24.64] ;  /* 0x0000000e18227981 */ /* 0x000128000c1e1900 */
[----:B------:R1:W-:Y:S02]  /*0ed0*/  STS [R29], R27 ;  /* 0x0000001b1d007388 */ /* 0x0003e40000000800 */
[----:B-1----:R-:W-:-:S05]  /*0ee0*/  LEA R29, R42, R29, 0x2 ;  /* 0x0000001d2a1d7211 */ /* 0x002fca00078e10ff */
[----:B------:R1:W-:Y:S02]  /*0ef0*/  STS [R29], R26 ;  /* 0x0000001a1d007388 */ /* 0x0003e40000000800 */
[----:B-1----:R-:W-:-:S05]  /*0f00*/  IMAD.WIDE.U32 R26, R13, 0x4, R22 ;  /* 0x000000040d1a7825 */ /* 0x002fca00078e0016 */
[----:B------:R1:W4:Y:S01]  /*0f10*/  LDG.E R44, desc[UR14][R26.64] ;  /* 0x0000000e1a2c7981 */ /* 0x000322000c1e1900 */
[----:B0-----:R-:W-:Y:S01]  /*0f20*/  IMAD.WIDE.U32 R24, R36, 0x4, R22 ;  /* 0x0000000424187825 */ /* 0x001fe200078e0016 */
[----:B-1----:R-:W-:-:S04]  /*0f30*/  LEA R27, R42, R29, 0x2 ;  /* 0x0000001d2a1b7211 */ /* 0x002fc800078e10ff */
[----:B------:R0:W4:Y:S01]  /*0f40*/  LDG.E R42, desc[UR14][R24.64] ;  /* 0x0000000e182a7981 */ /* 0x000122000c1e1900 */
[----:B------:R-:W-:Y:S02]  /*0f50*/  MOV R29, UR16 ;  /* 0x00000010001d7c02 */ /* 0x000fe40008000f00 */
[----:B0-----:R-:W-:-:S04]  /*0f60*/  MOV R24, UR16 ;  /* 0x0000001000187c02 */ /* 0x001fc80008000f00 */
[----:B------:R-:W-:-:S04]  /*0f70*/  LEA R25, R24, R27, 0x2 ;  /* 0x0000001b18197211 */ /* 0x000fc800078e10ff */
[----:B------:R-:W-:Y:S02]  /*0f80*/  LEA R24, R29, R25, 0x2 ;  /* 0x000000191d187211 */ /* 0x000fe400078e10ff */
[----:B------:R-:W-:Y:S01]  /*0f90*/  MOV R26, UR16 ;  /* 0x00000010001a7c02 */ /* 0x000fe20008000f00 */
[----:B--2---:R-:W-:Y:S04]  /*0fa0*/  STS [R27], R40 ;  /* 0x000000281b007388 */ /* 0x004fe80000000800 */
[----:B---3--:R0:W-:Y:S02]  /*0fb0*/  STS [R25], R28 ;  /* 0x0000001c19007388 */ /* 0x0081e40000000800 */
[--C-:B0-----:R-:W-:Y:S02]  /*0fc0*/  IMAD.WIDE.U32 R28, R32, 0x4, R22.reuse ;  /* 0x00000004201c7825 */ /* 0x101fe400078e0016 */
[----:B----4-:R0:W-:Y:S04]  /*0fd0*/  STS [R24], R34 ;  /* 0x0000002218007388 */ /* 0x0101e80000000800 */
[----:B0-----:R0:W2:Y:S02]  /*0fe0*/  LDG.E R34, desc[UR14][R28.64] ;  /* 0x0000000e1c227981 */ /* 0x0010a4000c1e1900 */
[----:B0-----:R-:W-:Y:S01]  /*0ff0*/  LEA R29, R26, R24, 0x2 ;  /* 0x000000181a1d7211 */ /* 0x001fe200078e10ff */
[----:B------:R-:W-:Y:S01]  /*1000*/  IMAD.WIDE.U32 R24, R15, 0x4, R22 ;  /* 0x000000040f187825 */ /* 0x000fe200078e0016 */
[----:B------:R-:W-:-:S03]  /*1010*/  MOV R28, UR16 ;  /* 0x00000010001c7c02 */ /* 0x000fc60008000f00 */
[--C-:B------:R-:W-:Y:S01]  /*1020*/  IMAD.WIDE.U32 R26, R19, 0x4, R22.reuse ;  /* 0x00000004131a7825 */ /* 0x100fe200078e0016 */
[----:B------:R0:W3:Y:S05]  /*1030*/  LDG.E R40, desc[UR14][R24.64] ;  /* 0x0000000e18287981 */ /* 0x0000ea000c1e1900 */
[----:B------:R1:W4:Y:S04]  /*1040*/  LDG.E R26, desc[UR14][R26.64] ;  /* 0x0000000e1a1a7981 */ /* 0x000328000c1e1900 */
[----:B------:R1:W-:Y:S01]  /*1050*/  STS [R29], R44 ;  /* 0x0000002c1d007388 */ /* 0x0003e20000000800 */
[----:B0-----:R-:W-:-:S06]  /*1060*/  IMAD.WIDE.U32 R24, R33, 0x4, R22 ;  /* 0x0000000421187825 */ /* 0x001fcc00078e0016 */
[----:B------:R-:W4:Y:S01]  /*1070*/  LDG.E R24, desc[UR14][R24.64] ;  /* 0x0000000e18187981 */ /* 0x000f22000c1e1900 */
[----:B-1----:R-:W-:-:S04]  /*1080*/  LEA R44, R28, R29, 0x2 ;  /* 0x0000001d1c2c7211 */ /* 0x002fc800078e10ff */
[----:B------:R-:W-:Y:S01]  /*1090*/  LEA R27, R28, R44, 0x2 ;  /* 0x0000002c1c1b7211 */ /* 0x000fe200078e10ff */
[----:B------:R-:W-:-:S04]  /*10a0*/  IMAD.WIDE.U32 R28, R31, 0x4, R22 ;  /* 0x000000041f1c7825 */ /* 0x000fc800078e0016 */
[----:B------:R-:W-:Y:S02]  /*10b0*/  IMAD.WIDE.U32 R22, R35, 0x4, R22 ;  /* 0x0000000423167825 */ /* 0x000fe400078e0016 */
[----:B------:R0:W4:Y:S04]  /*10c0*/  LDG.E R28, desc[UR14][R28.64] ;  /* 0x0000000e1c1c7981 */ /* 0x000128000c1e1900 */
[----:B------:R1:W4:Y:S04]  /*10d0*/  LDG.E R22, desc[UR14][R22.64] ;  /* 0x0000000e16167981 */ /* 0x000328000c1e1900 */
[----:B------:R0:W-:Y:S02]  /*10e0*/  STS [R44], R42 ;  /* 0x0000002a2c007388 */ /* 0x0001e40000000800 */
[----:B0-----:R-:W-:-:S02]  /*10f0*/  MOV R42, UR16 ;  /* 0x00000010002a7c02 */ /* 0x001fc40008000f00 */
[----:B------:R-:W-:Y:S02]  /*1100*/  MOV R44, UR16 ;  /* 0x00000010002c7c02 */ /* 0x000fe40008000f00 */
[----:B------:R-:W-:Y:S02]  /*1110*/  LEA R42, R42, R27, 0x2 ;  /* 0x0000001b2a2a7211 */ /* 0x000fe400078e10ff */
[----:B------:R-:W-:Y:S02]  /*1120*/  MOV R29, UR16 ;  /* 0x00000010001d7c02 */ /* 0x000fe40008000f00 */
[----:B------:R-:W-:Y:S02]  /*1130*/  LEA R44, R44, R42, 0x2 ;  /* 0x0000002a2c2c7211 */ /* 0x000fe400078e10ff */
[----:B-1----:R-:W-:Y:S02]  /*1140*/  MOV R23, UR21 ;  /* 0x0000001500177c02 */ /* 0x002fe40008000f00 */
[----:B------:R-:W-:Y:S01]  /*1150*/  LEA R25, R29, R44, 0x2 ;  /* 0x0000002c1d197211 */ /* 0x000fe200078e10ff */
[----:B------:R-:W-:Y:S01]  /*1160*/  UIADD3 UR11, UPT, UPT, UR11, 0x10, URZ ;  /* 0x000000100b0b7890 */ /* 0x000fe2000fffe0ff */
[----:B------:R-:W-:-:S02]  /*1170*/  LEA R43, R23, R43, 0x4 ;  /* 0x0000002b172b7211 */ /* 0x000fc400078e20ff */
[C---:B------:R-:W-:Y:S02]  /*1180*/  LEA R30, R23.reuse, R30, 0x4 ;  /* 0x0000001e171e7211 */ /* 0x040fe400078e20ff */
[----:B------:R-:W-:Y:S01]  /*1190*/  LEA R12, R23, R12, 0x4 ;  /* 0x0000000c170c7211 */ /* 0x000fe200078e20ff */
[----:B------:R-:W-:Y:S01]  /*11a0*/  UISETP.NE.AND UP1, UPT, UR11, URZ, UPT ;  /* 0x000000ff0b00728c */ /* 0x000fe2000bf25270 */
[----:B------:R-:W-:-:S04]  /*11b0*/  MOV R29, UR21 ;  /* 0x00000015001d7c02 */ /* 0x000fc80008000f00 */
[C---:B------:R-:W-:Y:S02]  /*11c0*/  LEA R41, R29.reuse, R41, 0x4 ;  /* 0x000000291d297211 */ /* 0x040fe400078e20ff */
[C---:B------:R-:W-:Y:S02]  /*11d0*/  LEA R36, R29.reuse, R36, 0x4 ;  /* 0x000000241d247211 */ /* 0x040fe400078e20ff */
[----:B------:R-:W-:Y:S01]  /*11e0*/  LEA R32, R29, R32, 0x4 ;  /* 0x000000201d207211 */ /* 0x000fe200078e20ff */
[----:B--2---:R0:W-:Y:S02]  /*11f0*/  STS [R27], R34 ;  /* 0x000000221b007388 */ /* 0x0041e40000000800 */
[----:B0-----:R-:W-:Y:S02]  /*1200*/  MOV R27, UR21 ;  /* 0x00000015001b7c02 */ /* 0x001fe40008000f00 */
[----:B---3--:R-:W-:Y:S04]  /*1210*/  STS [R42], R40 ;  /* 0x000000282a007388 */ /* 0x008fe80000000800 */
[----:B----4-:R0:W-:Y:S01]  /*1220*/  STS [R44], R26 ;  /* 0x0000001a2c007388 */ /* 0x0101e20000000800 */
[----:B------:R-:W-:-:S02]  /*1230*/  LEA R39, R27, R39, 0x4 ;  /* 0x000000271b277211 */ /* 0x000fc400078e20ff */
[----:B------:R-:W-:Y:S02]  /*1240*/  LEA R38, R27, R38, 0x4 ;  /* 0x000000261b267211 */ /* 0x000fe400078e20ff */
[----:B0-----:R-:W-:-:S04]  /*1250*/  MOV R26, UR16 ;  /* 0x00000010001a7c02 */ /* 0x001fc80008000f00 */
[----:B------:R-:W-:-:S04]  /*1260*/  LEA R23, R26, R25, 0x2 ;  /* 0x000000191a177211 */ /* 0x000fc800078e10ff */
[----:B------:R-:W-:Y:S02]  /*1270*/  LEA R27, R26, R23, 0x2 ;  /* 0x000000171a1b7211 */ /* 0x000fe400078e10ff */
[----:B------:R-:W-:Y:S02]  /*1280*/  MOV R34, UR21 ;  /* 0x0000001500227c02 */ /* 0x000fe40008000f00 */
[----:B------:R-:W-:Y:S01]  /*1290*/  MOV R26, UR21 ;  /* 0x00000015001a7c02 */ /* 0x000fe20008000f00 */
[----:B------:R-:W-:Y:S01]  /*12a0*/  STS [R25], R28 ;  /* 0x0000001c19007388 */ /* 0x000fe20000000800 */
[----:B------:R-:W-:-:S03]  /*12b0*/  MOV R40, UR21 ;  /* 0x0000001500287c02 */ /* 0x000fc60008000f00 */
[----:B------:R0:W-:Y:S04]  /*12c0*/  STS [R23], R24 ;  /* 0x0000001817007388 */ /* 0x0001e80000000800 */
[----:B------:R1:W-:Y:S01]  /*12d0*/  STS [R27], R22 ;  /* 0x000000161b007388 */ /* 0x0003e20000000800 */
[----:B------:R-:W-:Y:S02]  /*12e0*/  LEA R45, R34, R45, 0x4 ;  /* 0x0000002d222d7211 */ /* 0x000fe400078e20ff */
[----:B0-----:R-:W-:Y:S02]  /*12f0*/  MOV R23, UR16 ;  /* 0x0000001000177c02 */ /* 0x001fe40008000f00 */
[----:B------:R-:W-:Y:S02]  /*1300*/  MOV R24, UR21 ;  /* 0x0000001500187c02 */ /* 0x000fe40008000f00 */
[----:B-1----:R-:W-:-:S02]  /*1310*/  MOV R22, UR21 ;  /* 0x0000001500167c02 */ /* 0x002fc40008000f00 */
[----:B------:R-:W-:Y:S02]  /*1320*/  LEA R13, R34, R13, 0x4 ;  /* 0x0000000d220d7211 */ /* 0x000fe400078e20ff */
[----:B------:R-:W-:Y:S02]  /*1330*/  LEA R15, R26, R15, 0x4 ;  /* 0x0000000f1a0f7211 */ /* 0x000fe400078e20ff */
[----:B------:R-:W-:Y:S02]  /*1340*/  LEA R19, R34, R19, 0x4 ;  /* 0x0000001322137211 */ /* 0x000fe400078e20ff */
[----:B------:R-:W-:Y:S02]  /*1350*/  LEA R31, R40, R31, 0x4 ;  /* 0x0000001f281f7211 */ /* 0x000fe400078e20ff */
[----:B------:R-:W-:Y:S02]  /*1360*/  LEA R33, R22, R33, 0x4 ;  /* 0x0000002116217211 */ /* 0x000fe400078e20ff */
[----:B------:R-:W-:-:S02]  /*1370*/  LEA R35, R24, R35, 0x4 ;  /* 0x0000002318237211 */ /* 0x000fc400078e20ff */
[----:B------:R-:W-:Y:S02]  /*1380*/  LEA R37, R26, R37, 0x4 ;  /* 0x000000251a257211 */ /* 0x000fe400078e20ff */
[----:B------:R-:W-:Y:S01]  /*1390*/  LEA R14, R23, R14, 0x6 ;  /* 0x0000000e170e7211 */ /* 0x000fe200078e30ff */
[----:B------:R-:W-:Y:S06]  /*13a0*/  BRA.U UP1, `(.L_x_61) ;  /* 0xfffffff9015c7547 */ /* 0x000fec000b83ffff */
[----:B------:R-:W-:-:S07]  /*13b0*/  MOV R30, UR8 ;  /* 0x00000008001e7c02 */ /* 0x000fce0008000f00 */
.L_x_60:
[----:B------:R-:W0:Y:S02]  /*13c0*/  LDCU UR11, c[0x0][0x3a8] ;  /* 0x00007500ff0b77ac */ /* 0x000e240008000800 */
[----:B0-----:R-:W-:-:S04]  /*13d0*/  ULOP3.LUT UR6, UR11, 0xf, URZ, 0xc0, !UPT ;  /* 0x0000000f0b067892 */ /* 0x001fc8000f8ec0ff */
[----:B------:R-:W-:-:S09]  /*13e0*/  UISETP.NE.AND UP1, UPT, UR6, URZ, UPT ;  /* 0x000000ff0600728c */ /* 0x000fd2000bf25270 */
[----:B------:R-:W-:Y:S05]  /*13f0*/  BRA.U !UP1, `(.L_x_59) ;  /* 0x0000000509c87547 */ /* 0x000fea000b800000 */
[----:B------:R-:W-:Y:S01]  /*1400*/  UIADD3 UR6, UPT, UPT, UR6, -0x1, URZ ;  /* 0xffffffff06067890 */ /* 0x000fe2000fffe0ff */
[----:B------:R-:W-:Y:S01]  /*1410*/  IADD3 R19, PT, PT, R2, UR10, RZ ;  /* 0x0000000a02137c10 */ /* 0x000fe2000fffe0ff */
[----:B------:R-:W-:Y:S02]  /*1420*/  ULOP3.LUT UR12, UR11, 0x7, URZ, 0xc0, !UPT ;  /* 0x000000070b0c7892 */ /* 0x000fe4000f8ec0ff */
[----:B------:R-:W-:Y:S02]  /*1430*/  UISETP.GE.U32.AND UP1, UPT, UR6, 0x7, UPT ;  /* 0x000000070600788c */ /* 0x000fe4000bf26070 */
[----:B------:R-:W-:-:S07]  /*1440*/  UISETP.NE.AND UP2, UPT, UR12, URZ, UPT ;  /* 0x000000ff0c00728c */ /* 0x000fce000bf45270 */
[----:B------:R-:W-:Y:S05]  /*1450*/  BRA.U !UP1, `(.L_x_62) ;  /* 0x0000000109c07547 */ /* 0x000fea000b800000 */
[----:B------:R-:W-:Y:S01]  /*1460*/  IMAD R33, R30, UR21, R19 ;  /* 0x000000151e217c24 */ /* 0x000fe2000f8e0213 */
[----:B------:R-:W0:Y:S04]  /*1470*/  LDC.64 R12, c[0x0][0x388] ;  /* 0x0000e200ff0c7b82 */ /* 0x000e280000000a00 */
[----:B------:R-:W-:-:S04]  /*1480*/  IADD3 R35, PT, PT, R33, UR21, RZ ;  /* 0x0000001521237c10 */ /* 0x000fc8000fffe0ff */
[----:B------:R-:W-:-:S04]  /*1490*/  IADD3 R29, PT, PT, R35, UR21, RZ ;  /* 0x00000015231d7c10 */ /* 0x000fc8000fffe0ff */
[----:B------:R-:W-:-:S04]  /*14a0*/  IADD3 R15, PT, PT, R29, UR21, RZ ;  /* 0x000000151d0f7c10 */ /* 0x000fc8000fffe0ff */
[----:B------:R-:W-:-:S04]  /*14b0*/  IADD3 R23, PT, PT, R15, UR21, RZ ;  /* 0x000000150f177c10 */ /* 0x000fc8000fffe0ff */
[----:B------:R-:W-:-:S04]  /*14c0*/  IADD3 R25, PT, PT, R23, UR21, RZ ;  /* 0x0000001517197c10 */ /* 0x000fc8000fffe0ff */
[----:B------:R-:W-:Y:S01]  /*14d0*/  IADD3 R27, PT, PT, R25, UR21, RZ ;  /* 0x00000015191b7c10 */ /* 0x000fe2000fffe0ff */
[----:B0-----:R-:W-:-:S03]  /*14e0*/  IMAD.WIDE.U32 R32, R33, 0x4, R12 ;  /* 0x0000000421207825 */ /* 0x001fc600078e000c */
[----:B------:R-:W-:Y:S01]  /*14f0*/  IADD3 R31, PT, PT, R27, UR21, RZ ;  /* 0x000000151b1f7c10 */ /* 0x000fe2000fffe0ff */
[--C-:B------:R-:W-:Y:S02]  /*1500*/  IMAD.WIDE.U32 R34, R35, 0x4, R12.reuse ;  /* 0x0000000423227825 */ /* 0x100fe400078e000c */
[----:B------:R-:W2:Y:S02]  /*1510*/  LDG.E R32, desc[UR14][R32.64] ;  /* 0x0000000e20207981 */ /* 0x000ea4000c1e1900 */
[--C-:B------:R-:W-:Y:S02]  /*1520*/  IMAD.WIDE.U32 R28, R29, 0x4, R12.reuse ;  /* 0x000000041d1c7825 */ /* 0x100fe400078e000c */
[----:B------:R-:W3:Y:S02]  /*1530*/  LDG.E R34, desc[UR14][R34.64] ;  /* 0x0000000e22227981 */ /* 0x000ee4000c1e1900 */
[--C-:B------:R-:W-:Y:S02]  /*1540*/  IMAD.WIDE.U32 R14, R15, 0x4, R12.reuse ;  /* 0x000000040f0e7825 */ /* 0x100fe400078e000c */
[----:B------:R0:W4:Y:S02]  /*1550*/  LDG.E R28, desc[UR14][R28.64] ;  /* 0x0000000e1c1c7981 */ /* 0x000124000c1e1900 */
[----:B------:R-:W-:-:S02]  /*1560*/  IMAD.WIDE.U32 R22, R23, 0x4, R12 ;  /* 0x0000000417167825 */ /* 0x000fc400078e000c */
[----:B------:R1:W4:Y:S02]  /*1570*/  LDG.E R14, desc[UR14][R14.64] ;  /* 0x0000000e0e0e7981 */ /* 0x000324000c1e1900 */
[--C-:B------:R-:W-:Y:S02]  /*1580*/  IMAD.WIDE.U32 R24, R25, 0x4, R12.reuse ;  /* 0x0000000419187825 */ /* 0x100fe400078e000c */
[----:B------:R1:W4:Y:S02]  /*1590*/  LDG.E R22, desc[UR14][R22.64] ;  /* 0x0000000e16167981 */ /* 0x000324000c1e1900 */
[--C-:B------:R-:W-:Y:S02]  /*15a0*/  IMAD.WIDE.U32 R26, R27, 0x4, R12.reuse ;  /* 0x000000041b1a7825 */ /* 0x100fe400078e000c */
[----:B------:R-:W4:Y:S02]  /*15b0*/  LDG.E R24, desc[UR14][R24.64] ;  /* 0x0000000e18187981 */ /* 0x000f24000c1e1900 */
[----:B------:R-:W-:-:S02]  /*15c0*/  IMAD.WIDE.U32 R12, R31, 0x4, R12 ;  /* 0x000000041f0c7825 */ /* 0x000fc400078e000c */
[----:B------:R-:W4:Y:S04]  /*15d0*/  LDG.E R26, desc[UR14][R26.64] ;  /* 0x0000000e1a1a7981 */ /* 0x000f28000c1e1900 */
[----:B------:R1:W4:Y:S01]  /*15e0*/  LDG.E R12, desc[UR14][R12.64] ;  /* 0x0000000e0c0c7981 */ /* 0x000322000c1e1900 */
[----:B------:R-:W1:Y:S01]  /*15f0*/  S2UR UR7, SR_CgaCtaId ;  /* 0x00000000000779c3 */ /* 0x000e620000008800 */
[----:B------:R-:W-:Y:S01]  /*1600*/  UMOV UR6, 0x400 ;  /* 0x0000040000067882 */ /* 0x000fe20000000000 */
[----:B0-----:R-:W-:Y:S01]  /*1610*/  IMAD R29, R30, UR16, R2 ;  /* 0x000000101e1d7c24 */ /* 0x001fe2000f8e0202 */
[----:B------:R-:W-:Y:S02]  /*1620*/  MOV R36, UR16 ;  /* 0x0000001000247c02 */ /* 0x000fe40008000f00 */
[----:B------:R-:W-:Y:S01]  /*1630*/  MOV R38, UR16 ;  /* 0x0000001000267c02 */ /* 0x000fe20008000f00 */
[----:B-1----:R-:W-:-:S06]  /*1640*/  ULEA UR6, UR7, UR6, 0x18 ;  /* 0x0000000607067291 */ /* 0x002fcc000f8ec0ff */
[----:B------:R-:W-:-:S04]  /*1650*/  LEA R29, R29, UR6, 0x2 ;  /* 0x000000061d1d7c11 */ /* 0x000fc8000f8e10ff */
[----:B------:R-:W-:-:S04]  /*1660*/  LEA R15, R36, R29, 0x2 ;  /* 0x0000001d240f7211 */ /* 0x000fc800078e10ff */
[----:B------:R-:W-:-:S04]  /*1670*/  LEA R23, R38, R15, 0x2 ;  /* 0x0000000f26177211 */ /* 0x000fc800078e10ff */
[----:B------:R-:W-:-:S04]  /*1680*/  LEA R13, R36, R23, 0x2 ;  /* 0x00000017240d7211 */ /* 0x000fc800078e10ff */
[----:B------:R-:W-:-:S04]  /*1690*/  LEA R25, R38, R13, 0x2 ;  /* 0x0000000d26197211 */ /* 0x000fc800078e10ff */
[----:B------:R-:W-:-:S04]  /*16a0*/  LEA R27, R36, R25, 0x2 ;  /* 0x00000019241b7211 */ /* 0x000fc800078e10ff */
[----:B------:R-:W-:-:S04]  /*16b0*/  LEA R31, R38, R27, 0x2 ;  /* 0x0000001b261f7211 */ /* 0x000fc800078e10ff */
[----:B------:R-:W-:Y:S02]  /*16c0*/  LEA R33, R36, R31, 0x2 ;  /* 0x0000001f24217211 */ /* 0x000fe400078e10ff */
[----:B------:R-:W-:Y:S01]  /*16d0*/  IADD3 R30, PT, PT, R30, 0x8, RZ ;  /* 0x000000081e1e7810 */ /* 0x000fe20007ffe0ff */
[----:B--2---:R0:W-:Y:S04]  /*16e0*/  STS [R29], R32 ;  /* 0x000000201d007388 */ /* 0x0041e80000000800 */
[----:B---3--:R0:W-:Y:S04]  /*16f0*/  STS [R15], R34 ;  /* 0x000000220f007388 */ /* 0x0081e80000000800 */
[----:B----4-:R0:W-:Y:S04]  /*1700*/  STS [R23], R28 ;  /* 0x0000001c17007388 */ /* 0x0101e80000000800 */
[----:B------:R0:W-:Y:S04]  /*1710*/  STS [R13], R14 ;  /* 0x0000000e0d007388 */ /* 0x0001e80000000800 */
[----:B------:R0:W-:Y:S04]  /*1720*/  STS [R25], R22 ;  /* 0x0000001619007388 */ /* 0x0001e80000000800 */
[----:B------:R0:W-:Y:S04]  /*1730*/  STS [R27], R24 ;  /* 0x000000181b007388 */ /* 0x0001e80000000800 */
[----:B------:R0:W-:Y:S04]  /*1740*/  STS [R31], R26 ;  /* 0x0000001a1f007388 */ /* 0x0001e80000000800 */
[----:B------:R0:W-:Y:S02]  /*1750*/  STS [R33], R12 ;  /* 0x0000000c21007388 */ /* 0x0001e40000000800 */
.L_x_62:
[----:B------:R-:W-:Y:S05]  /*1760*/  BRA.U !UP2, `(.L_x_59) ;  /* 0x000000010aec7547 */ /* 0x000fea000b800000 */
[----:B------:R-:W-:Y:S02]  /*1770*/  UIADD3 UR6, UPT, UPT, UR12, -0x1, URZ ;  /* 0xffffffff0c067890 */ /* 0x000fe4000fffe0ff */
[----:B------:R-:W-:Y:S02]  /*1780*/  ULOP3.LUT UR11, UR11, 0x3, URZ, 0xc0, !UPT ;  /* 0x000000030b0b7892 */ /* 0x000fe4000f8ec0ff */
[----:B------:R-:W-:Y:S02]  /*1790*/  UISETP.GE.U32.AND UP1, UPT, UR6, 0x3, UPT ;  /* 0x000000030600788c */ /* 0x000fe4000bf26070 */
[----:B------:R-:W-:-:S07]  /*17a0*/  UISETP.NE.AND UP2, UPT, UR11, URZ, UPT ;  /* 0x000000ff0b00728c */ /* 0x000fce000bf45270 */
[----:B------:R-:W-:Y:S05]  /*17b0*/  BRA.U !UP1, `(.L_x_63) ;  /* 0x0000000109707547 */ /* 0x000fea000b800000 */
[----:B0-----:R-:W0:Y:S01]  /*17c0*/  LDC.64 R22, c[0x0][0x388] ;  /* 0x0000e200ff167b82 */ /* 0x001e220000000a00 */
[----:B------:R-:W-:-:S05]  /*17d0*/  IMAD R25, R30, UR21, R19 ;  /* 0x000000151e197c24 */ /* 0x000fca000f8e0213 */
[----:B------:R-:W-:-:S04]  /*17e0*/  IADD3 R15, PT, PT, R25, UR21, RZ ;  /* 0x00000015190f7c10 */ /* 0x000fc8000fffe0ff */
[----:B------:R-:W-:-:S04]  /*17f0*/  IADD3 R13, PT, PT, R15, UR21, RZ ;  /* 0x000000150f0d7c10 */ /* 0x000fc8000fffe0ff */
[----:B------:R-:W-:Y:S01]  /*1800*/  IADD3 R27, PT, PT, R13, UR21, RZ ;  /* 0x000000150d1b7c10 */ /* 0x000fe2000fffe0ff */
[----:B0-----:R-:W-:-:S04]  /*1810*/  IMAD.WIDE.U32 R24, R25, 0x4, R22 ;  /* 0x0000000419187825 */ /* 0x001fc800078e0016 */
[--C-:B------:R-:W-:Y:S02]  /*1820*/  IMAD.WIDE.U32 R14, R15, 0x4, R22.reuse ;  /* 0x000000040f0e7825 */ /* 0x100fe400078e0016 */
[----:B------:R0:W2:Y:S02]  /*1830*/  LDG.E R24, desc[UR14][R24.64] ;  /* 0x0000000e18187981 */ /* 0x0000a4000c1e1900 */
[--C-:B------:R-:W-:Y:S02]  /*1840*/  IMAD.WIDE.U32 R12, R13, 0x4, R22.reuse ;  /* 0x000000040d0c7825 */ /* 0x100fe400078e0016 */
[----:B------:R-:W3:Y:S02]  /*1850*/  LDG.E R14, desc[UR14][R14.64] ;  /* 0x0000000e0e0e7981 */ /* 0x000ee4000c1e1900 */
[----:B------:R-:W-:Y:S02]  /*1860*/  IMAD.WIDE.U32 R22, R27, 0x4, R22 ;  /* 0x000000041b167825 */ /* 0x000fe400078e0016 */
[----:B------:R1:W4:Y:S04]  /*1870*/  LDG.E R12, desc[UR14][R12.64] ;  /* 0x0000000e0c0c7981 */ /* 0x000328000c1e1900 */
[----:B------:R-:W4:Y:S01]  /*1880*/  LDG.E R22, desc[UR14][R22.64] ;  /* 0x0000000e16167981 */ /* 0x000f22000c1e1900 */
[----:B------:R-:W0:Y:S01]  /*1890*/  S2UR UR7, SR_CgaCtaId ;  /* 0x00000000000779c3 */ /* 0x000e220000008800 */
[----:B------:R-:W-:Y:S01]  /*18a0*/  UMOV UR6, 0x400 ;  /* 0x0000040000067882 */ /* 0x000fe20000000000 */
[----:B------:R-:W-:Y:S01]  /*18b0*/  IMAD R26, R30, UR16, R2 ;  /* 0x000000101e1a7c24 */ /* 0x000fe2000f8e0202 */
[----:B------:R-:W-:Y:S01]  /*18c0*/  MOV R28, UR16 ;  /* 0x00000010001c7c02 */ /* 0x000fe20008000f00 */
[----:B0-----:R-:W-:-:S06]  /*18d0*/  ULEA UR6, UR7, UR6, 0x18 ;  /* 0x0000000607067291 */ /* 0x001fcc000f8ec0ff */
[----:B------:R-:W-:Y:S02]  /*18e0*/  LEA R27, R26, UR6, 0x2 ;  /* 0x000000061a1b7c11 */ /* 0x000fe4000f8e10ff */
[----:B------:R-:W-:Y:S02]  /*18f0*/  MOV R26, UR16 ;  /* 0x00000010001a7c02 */ /* 0x000fe40008000f00 */
[----:B------:R-:W-:-:S04]  /*1900*/  LEA R25, R28, R27, 0x2 ;  /* 0x0000001b1c197211 */ /* 0x000fc800078e10ff */
[----:B-1----:R-:W-:-:S04]  /*1910*/  LEA R13, R26, R25, 0x2 ;  /* 0x000000191a0d7211 */ /* 0x002fc800078e10ff */
[----:B------:R-:W-:Y:S02]  /*1920*/  LEA R15, R28, R13, 0x2 ;  /* 0x0000000d1c0f7211 */ /* 0x000fe400078e10ff */
[----:B------:R-:W-:Y:S01]  /*1930*/  IADD3 R30, PT, PT, R30, 0x4, RZ ;  /* 0x000000041e1e7810 */ /* 0x000fe20007ffe0ff */
[----:B--2---:R1:W-:Y:S04]  /*1940*/  STS [R27], R24 ;  /* 0x000000181b007388 */ /* 0x0043e80000000800 */
[----:B---3--:R1:W-:Y:S04]  /*1950*/  STS [R25], R14 ;  /* 0x0000000e19007388 */ /* 0x0083e80000000800 */
[----:B----4-:R1:W-:Y:S04]  /*1960*/  STS [R13], R12 ;  /* 0x0000000c0d007388 */ /* 0x0103e80000000800 */
[----:B------:R1:W-:Y:S02]  /*1970*/  STS [R15], R22 ;  /* 0x000000160f007388 */ /* 0x0003e40000000800 */
.L_x_63:
[----:B------:R-:W-:Y:S05]  /*1980*/  BRA.U !UP2, `(.L_x_59) ;  /* 0x000000010a647547 */ /* 0x000fea000b800000 */
[----:B01----:R-:W0:Y:S01]  /*1990*/  LDC.64 R12, c[0x0][0x388] ;  /* 0x0000e200ff0c7b82 */ /* 0x003e220000000a00 */
[----:B------:R-:W-:-:S04]  /*19a0*/  IMAD R19, R30, UR21, R19 ;  /* 0x000000151e137c24 */ /* 0x000fc8000f8e0213 */
[----:B0-----:R-:W-:-:S06]  /*19b0*/  IMAD.WIDE.U32 R14, R19, 0x4, R12 ;  /* 0x00000004130e7825 */ /* 0x001fcc00078e000c */
[----:B------:R-:W2:Y:S01]  /*19c0*/  LDG.E R14, desc[UR14][R14.64] ;  /* 0x0000000e0e0e7981 */ /* 0x000ea2000c1e1900 */
[----:B------:R-:W0:Y:S01]  /*19d0*/  S2UR UR7, SR_CgaCtaId ;  /* 0x00000000000779c3 */ /* 0x000e220000008800 */
[----:B------:R-:W-:Y:S01]  /*19e0*/  UMOV UR6, 0x400 ;  /* 0x0000040000067882 */ /* 0x000fe20000000000 */
[----:B------:R-:W-:Y:S01]  /*19f0*/  IMAD R30, R30, UR16, R2 ;  /* 0x000000101e1e7c24 */ /* 0x000fe2000f8e0202 */
[----:B------:R-:W-:Y:S02]  /*1a00*/  UISETP.NE.AND UP1, UPT, UR11, 0x1, UPT ;  /* 0x000000010b00788c */ /* 0x000fe4000bf25270 */
[----:B0-----:R-:W-:-:S06]  /*1a10*/  ULEA UR6, UR7, UR6, 0x18 ;  /* 0x0000000607067291 */ /* 0x001fcc000f8ec0ff */
[----:B------:R-:W-:-:S05]  /*1a20*/  LEA R23, R30, UR6, 0x2 ;  /* 0x000000061e177c11 */ /* 0x000fca000f8e10ff */
[----:B--2---:R2:W-:Y:S01]  /*1a30*/  STS [R23], R14 ;  /* 0x0000000e17007388 */ /* 0x0045e20000000800 */
[----:B------:R-:W-:Y:S05]  /*1a40*/  BRA.U !UP1, `(.L_x_59) ;  /* 0x0000000109347547 */ /* 0x000fea000b800000 */
[----:B------:R-:W-:Y:S01]  /*1a50*/  UISETP.NE.AND UP1, UPT, UR11, 0x2, UPT ;  /* 0x000000020b00788c */ /* 0x000fe2000bf25270 */
[----:B------:R-:W-:-:S05]  /*1a60*/  IADD3 R15, PT, PT, R19, UR21, RZ ;  /* 0x00000015130f7c10 */ /* 0x000fca000fffe0ff */
[----:B------:R-:W-:-:S13]  /*1a70*/  PLOP3.LUT P0, PT, PT, PT, UP1, 0x80, 0x8 ;  /* 0x000000000008781c */ /* 0x000fda0003f0f018 */
[C---:B------:R-:W-:Y:S01]  /*1a80*/  @P0 IADD3 R19, PT, PT, R15.reuse, UR21, RZ ;  /* 0x000000150f130c10 */ /* 0x040fe2000fffe0ff */
[----:B--2---:R-:W-:-:S04]  /*1a90*/  IMAD.WIDE.U32 R14, R15, 0x4, R12 ;  /* 0x000000040f0e7825 */ /* 0x004fc800078e000c */
[----:B------:R-:W-:Y:S02]  /*1aa0*/  @P0 IMAD.WIDE.U32 R12, R19, 0x4, R12 ;  /* 0x00000004130c0825 */ /* 0x000fe400078e000c */
[----:B------:R-:W2:Y:S04]  /*1ab0*/  LDG.E R14, desc[UR14][R14.64] ;  /* 0x0000000e0e0e7981 */ /* 0x000ea8000c1e1900 */
[----:B------:R-:W3:Y:S01]  /*1ac0*/  @P0 LDG.E R12, desc[UR14][R12.64] ;  /* 0x0000000e0c0c0981 */ /* 0x000ee2000c1e1900 */
[----:B------:R-:W-:-:S04]  /*1ad0*/  MOV R22, UR16 ;  /* 0x0000001000167c02 */ /* 0x000fc80008000f00 */
[----:B------:R-:W-:-:S04]  /*1ae0*/  LEA R23, R22, R23, 0x2 ;  /* 0x0000001716177211 */ /* 0x000fc800078e10ff */
[----:B------:R-:W-:Y:S01]  /*1af0*/  @P0 LEA R19, R22, R23, 0x2 ;  /* 0x0000001716130211 */ /* 0x000fe200078e10ff */
[----:B--2---:R4:W-:Y:S04]  /*1b00*/  STS [R23], R14 ;  /* 0x0000000e17007388 */ /* 0x0049e80000000800 */
[----:B---3--:R4:W-:Y:S02]  /*1b10*/  @P0 STS [R19], R12 ;  /* 0x0000000c13000388 */ /* 0x0089e40000000800 */
.L_x_59:
[----:B------:R-:W-:Y:S05]  /*1b20*/  BSYNC.RECONVERGENT B0 ;  /* 0x0000000000007941 */ /* 0x000fea0003800200 */
.L_x_58:
[----:B------:R-:W-:Y:S01]  /*1b30*/  BAR.SYNC.DEFER_BLOCKING 0x0 ;  /* 0x0000000000007b1d */ /* 0x000fe20000010000 */
[----:B------:R-:W-:-:S04]  /*1b40*/  UIADD3 UR23, UPT, UPT, UR22, -UR10, URZ ;  /* 0x8000000a16177290 */ /* 0x000fc8000fffe0ff */
[----:B------:R-:W-:-:S09]  /*1b50*/  UISETP.GE.AND UP1, UPT, UR23, 0x1, UPT ;  /* 0x000000011700788c */ /* 0x000fd2000bf26270 */
[----:B------:R-:W-:Y:S05]  /*1b60*/  BRA.U !UP1, `(.L_x_64) ;  /* 0x0000001109c07547 */ /* 0x000fea000b800000 */
[----:B------:R-:W3:Y:S02]  /*1b70*/  LDCU UR6, c[0x0][0x3a8] ;  /* 0x00007500ff0677ac */ /* 0x000ee40008000800 */
[----:B---3--:R-:W-:-:S09]  /*1b80*/  UISETP.GE.AND UP1, UPT, UR6, 0x3, UPT ;  /* 0x000000030600788c */ /* 0x008fd2000bf26270 */
[----:B------:R-:W-:Y:S05]  /*1b90*/  BRA.U !UP1, `(.L_x_65) ;  /* 0x0000000909fc7547 */ /* 0x000fea000b800000 */
[----:B------:R-:W-:-:S05]  /*1ba0*/  UMOV UR6, URZ ;  /* 0x000000ff00067c82 */ /* 0x000fca0008000000 */
.L_x_71:
[----:B------:R-:W3:Y:S01]  /*1bb0*/  S2UR UR11, SR_CgaCtaId ;  /* 0x00000000000b79c3 */ /* 0x000ee20000008800 */
[----:B------:R-:W-:Y:S01]  /*1bc0*/  UMOV UR7, 0x400 ;  /* 0x0000040000077882 */ /* 0x000fe20000000000 */
[----:B------:R-:W-:Y:S02]  /*1bd0*/  UISETP.GE.U32.AND UP1, UPT, UR19, 0xf, UPT ;  /* 0x0000000f1300788c */ /* 0x000fe4000bf26070 */
[----:B---3--:R-:W-:-:S04]  /*1be0*/  ULEA UR7, UR11, UR7, 0x18 ;  /* 0x000000070b077291 */ /* 0x008fc8000f8ec0ff */
[----:B------:R-:W-:-:S04]  /*1bf0*/  ULEA UR12, UR6, UR7, 0x2 ;  /* 0x00000007060c7291 */ /* 0x000fc8000f8e10ff */
[----:B------:R-:W-:-:S05]  /*1c00*/  ULEA UR7, UR16, UR12, 0x2 ;  /* 0x0000000c10077291 */ /* 0x000fca000f8e10ff */
[----:B01----:R-:W0:Y:S04]  /*1c10*/  LDS R13, [UR12] ;  /* 0x0000000cff0d7984 */ /* 0x003e280008000800 */
[----:B----4-:R-:W1:Y:S01]  /*1c20*/  LDS R12, [UR7] ;  /* 0x00000007ff0c7984 */ /* 0x010e620008000800 */
[----:B------:R-:W-:Y:S01]  /*1c30*/  UMOV UR7, 0x2 ;  /* 0x0000000200077882 */ /* 0x000fe20000000000 */
[----:B0----5:R-:W-:Y:S01]  /*1c40*/  FADD R13, R20, -R13 ;  /* 0x8000000d140d7221 */ /* 0x021fe20000000000 */
[----:B-1----:R-:W-:-:S04]  /*1c50*/  FADD R12, -R12, R21 ;  /* 0x000000150c0c7221 */ /* 0x002fc80000000100 */
[----:B------:R-:W-:-:S04]  /*1c60*/  FMUL R12, R12, R12 ;  /* 0x0000000c0c0c7220 */ /* 0x000fc80000400000 */
[----:B------:R-:W-:-:S04]  /*1c70*/  FFMA R12, R13, R13, R12 ;  /* 0x0000000d0d0c7223 */ /* 0x000fc8000000000c */
[----:B------:R-:W-:Y:S01]  /*1c80*/  FADD R34, RZ, R12 ;  /* 0x0000000cff227221 */ /* 0x000fe20000000000 */
[----:B------:R-:W-:Y:S06]  /*1c90*/  BRA.U !UP1, `(.L_x_66) ;  /* 0x00000005093c7547 */ /* 0x000fec000b800000 */
[----:B------:R-:W-:-:S05]  /*1ca0*/  UMOV UR7, 0x2 ;  /* 0x0000000200077882 */ /* 0x000fca0000000000 */
.L_x_67:
[----:B------:R-:W-:-:S09]  /*1cb0*/  ULEA UR11, UR7, UR13, 0x2 ;  /* 0x0000000d070b7291 */ /* 0x000fd2000f8e10ff */
[----:B------:R-:W3:Y:S04]  /*1cc0*/  LDL.64 R12, [UR11] ;  /* 0x0000000bff0c7983 */ /* 0x000ee80008100a00 */
[----:B--2---:R-:W2:Y:S04]  /*1cd0*/  LDL.64 R14, [UR11+0x8] ;  /* 0x0000080bff0e7983 */ /* 0x004ea80008100a00 */
[----:B------:R-:W4:Y:S04]  /*1ce0*/  LDL.64 R22, [UR11+0x10] ;  /* 0x0000100bff167983 */ /* 0x000f280008100a00 */
[----:B------:R-:W5:Y:S04]  /*1cf0*/  LDL.64 R24, [UR11+0x18] ;  /* 0x0000180bff187983 */ /* 0x000f680008100a00 */
[----:B------:R-:W5:Y:S04]  /*1d00*/  LDL.64 R26, [UR11+0x20] ;  /* 0x0000200bff1a7983 */ /* 0x000f680008100a00 */
[----:B------:R-:W5:Y:S04]  /*1d10*/  LDL.64 R28, [UR11+0x28] ;  /* 0x0000280bff1c7983 */ /* 0x000f680008100a00 */
[----:B------:R-:W5:Y:S04]  /*1d20*/  LDL.64 R30, [UR11+0x30] ;  /* 0x0000300bff1e7983 */ /* 0x000f680008100a00 */
[----:B------:R-:W5:Y:S01]  /*1d30*/  LDL.64 R32, [UR11+0x38] ;  /* 0x0000380bff207983 */ /* 0x000f620008100a00 */
[----:B------:R-:W-:-:S04]  /*1d40*/  UIMAD UR11, UR16, UR7, URZ ;  /* 0x00000007100b72a4 */ /* 0x000fc8000f8e02ff */
[----:B------:R-:W-:-:S09]  /*1d50*/  ULEA UR11, UR11, UR12, 0x2 ;  /* 0x0000000c0b0b7291 */ /* 0x000fd2000f8e10ff */
[----:B------:R-:W3:Y:S01]  /*1d60*/  LDS R37, [UR11] ;  /* 0x0000000bff257984 */ /* 0x000ee20008000800 */
[----:B------:R-:W-:-:S04]  /*1d70*/  ULEA UR11, UR16, UR11, 0x2 ;  /* 0x0000000b100b7291 */ /* 0x000fc8000f8e10ff */
[----:B------:R-:W-:-:S05]  /*1d80*/  ULEA UR21, UR16, UR11, 0x2 ;  /* 0x0000000b10157291 */ /* 0x000fca000f8e10ff */
[----:B------:R-:W0:Y:S01]  /*1d90*/  LDS R42, [UR11] ;  /* 0x0000000bff2a7984 */ /* 0x000e220008000800 */
[----:B------:R-:W-:-:S03]  /*1da0*/  ULEA UR11, UR16, UR21, 0x2 ;  /* 0x00000015100b7291 */ /* 0x000fc6000f8e10ff */
[----:B------:R-:W2:Y:S01]  /*1db0*/  LDS R39, [UR21] ;  /* 0x00000015ff277984 */ /* 0x000ea20008000800 */
[----:B------:R-:W-:-:S05]  /*1dc0*/  ULEA UR21, UR16, UR11, 0x2 ;  /* 0x0000000b10157291 */ /* 0x000fca000f8e10ff */
[----:B------:R-:W1:Y:S01]  /*1dd0*/  LDS R38, [UR11] ;  /* 0x0000000bff267984 */ /* 0x000e620008000800 */
[----:B------:R-:W-:-:S03]  /*1de0*/  ULEA UR11, UR16, UR21, 0x2 ;  /* 0x00000015100b7291 */ /* 0x000fc6000f8e10ff */
[----:B------:R-:W4:Y:S01]  /*1df0*/  LDS R35, [UR21] ;  /* 0x00000015ff237984 */ /* 0x000f220008000800 */
[----:B------:R-:W-:-:S05]  /*1e00*/  ULEA UR21, UR16, UR11, 0x2 ;  /* 0x0000000b10157291 */ /* 0x000fca000f8e10ff */
[----:B------:R-:W4:Y:S01]  /*1e10*/  LDS R36, [UR11] ;  /* 0x0000000bff247984 */ /* 0x000f220008000800 */
[----:B------:R-:W-:-:S03]  /*1e20*/  ULEA UR11, UR16, UR21, 0x2 ;  /* 0x00000015100b7291 */ /* 0x000fc6000f8e10ff */
[----:B------:R-:W5:Y:S01]  /*1e30*/  LDS R19, [UR21] ;  /* 0x00000015ff137984 */ /* 0x000f620008000800 */
[----:B------:R-:W-:Y:S01]  /*1e40*/  ULEA UR21, UR16, UR11, 0x2 ;  /* 0x0000000b10157291 */ /* 0x000fe2000f8e10ff */
[----:B---3--:R-:W-:Y:S01]  /*1e50*/  FADD R37, R12, -R37 ;  /* 0x800000250c257221 */ /* 0x008fe20000000000 */
[----:B0-----:R-:W-:-:S03]  /*1e60*/  FADD R13, -R42, R13 ;  /* 0x0000000d2a0d7221 */ /* 0x001fc60000000100 */
[----:B------:R-:W0:Y:S01]  /*1e70*/  LDS R12, [UR11] ;  /* 0x0000000bff0c7984 */ /* 0x000e220008000800 */
[----:B------:R-:W-:Y:S01]  /*1e80*/  ULEA UR11, UR16, UR21, 0x2 ;  /* 0x00000015100b7291 */ /* 0x000fe2000f8e10ff */
[----:B------:R-:W-:Y:S01]  /*1e90*/  FFMA R40, R37, R37, R34 ;  /* 0x0000002525287223 */ /* 0x000fe20000000022 */
[----:B--2---:R-:W-:Y:S01]  /*1ea0*/  FADD R39, R14, -R39 ;  /* 0x800000270e277221 */ /* 0x004fe20000000000 */
[----:B------:R-:W2:Y:S01]  /*1eb0*/  LDS R37, [UR21] ;  /* 0x00000015ff257984 */ /* 0x000ea20008000800 */
[----:B------:R-:W-:Y:S01]  /*1ec0*/  ULEA UR21, UR16, UR11, 0x2 ;  /* 0x0000000b10157291 */ /* 0x000fe2000f8e10ff */
[----:B------:R-:W-:Y:S01]  /*1ed0*/  FFMA R40, R13, R13, R40 ;  /* 0x0000000d0d287223 */ /* 0x000fe20000000028 */
[----:B-1----:R-:W-:Y:S01]  /*1ee0*/  FADD R15, -R38, R15 ;  /* 0x0000000f260f7221 */ /* 0x002fe20000000100 */
[----:B----4-:R-:W-:Y:S01]  /*1ef0*/  FADD R35, R22, -R35 ;  /* 0x8000002316237221 */ /* 0x010fe20000000000 */
[----:B------:R-:W-:Y:S01]  /*1f00*/  FADD R23, -R36, R23 ;  /* 0x0000001724177221 */ /* 0x000fe20000000100 */
[----:B------:R-:W1:Y:S01]  /*1f10*/  LDS R34, [UR11] ;  /* 0x0000000bff227984 */ /* 0x000e620008000800 */
[----:B------:R-:W-:Y:S01]  /*1f20*/  ULEA UR11, UR16, UR21, 0x2 ;  /* 0x00000015100b7291 */ /* 0x000fe2000f8e10ff */
[----:B------:R-:W-:-:S02]  /*1f30*/  FFMA R40, R39, R39, R40 ;  /* 0x0000002727287223 */ /* 0x000fc40000000028 */
[----:B------:R-:W3:Y:S01]  /*1f40*/  LDS R13, [UR21] ;  /* 0x00000015ff0d7984 */ /* 0x000ee20008000800 */
[----:B------:R-:W-:Y:S01]  /*1f50*/  ULEA UR21, UR16, UR11, 0x2 ;  /* 0x0000000b10157291 */ /* 0x000fe2000f8e10ff */
[----:B------:R-:W-:-:S04]  /*1f60*/  FFMA R40, R15, R15, R40 ;  /* 0x0000000f0f287223 */ /* 0x000fc80000000028 */
[----:B------:R-:W4:Y:S01]  /*1f70*/  LDS R14, [UR11] ;  /* 0x0000000bff0e7984 */ /* 0x000f220008000800 */
[----:B------:R-:W-:Y:S01]  /*1f80*/  ULEA UR11, UR16, UR21, 0x2 ;  /* 0x00000015100b7291 */ /* 0x000fe2000f8e10ff */
[----:B------:R-:W-:Y:S02]  /*1f90*/  FFMA R40, R35, R35, R40 ;  /* 0x0000002323287223 */ /* 0x000fe40000000028 */
[----:B------:R-:W4:Y:S01]  /*1fa0*/  LDS R15, [UR21] ;  /* 0x00000015ff0f7984 */ /* 0x000f220008000800 */
[----:B------:R-:W-:Y:S01]  /*1fb0*/  ULEA UR21, UR16, UR11, 0x2 ;  /* 0x0000000b10157291 */ /* 0x000fe2000f8e10ff */
[----:B------:R-:W-:Y:S01]  /*1fc0*/  FFMA R40, R23, R23, R40 ;  /* 0x0000001717287223 */ /* 0x000fe20000000028 */
[----:B-----5:R-:W-:-:S03]  /*1fd0*/  FADD R23, R24, -R19 ;  /* 0x8000001318177221 */ /* 0x020fc60000000000 */
[----:B------:R-:W5:Y:S01]  /*1fe0*/  LDS R22, [UR11] ;  /* 0x0000000bff167984 */ /* 0x000f620008000800 */
[----:B------:R-:W-:Y:S01]  /*1ff0*/  ULEA UR11, UR16, UR21, 0x2 ;  /* 0x00000015100b7291 */ /* 0x000fe2000f8e10ff */
[----:B------:R-:W-:Y:S02]  /*2000*/  FFMA R40, R23, R23, R40 ;  /* 0x0000001717287223 */ /* 0x000fe40000000028 */
[----:B------:R-:W5:Y:S01]  /*2010*/  LDS R19, [UR21] ;  /* 0x00000015ff137984 */ /* 0x000f620008000800 */
[----:B0-----:R-:W-:-:S05]  /*2020*/  FADD R25, -R12, R25 ;  /* 0x000000190c197221 */ /* 0x001fca0000000100 */
[----:B------:R-:W0:Y:S01]  /*2030*/  LDS R12, [UR11] ;  /* 0x0000000bff0c7984 */ /* 0x000e220008000800 */
[----:B------:R-:W-:Y:S01]  /*2040*/  UIADD3 UR11, UPT, UPT, UR7, 0xe, URZ ;  /* 0x0000000e070b7890 */ /* 0x000fe2000fffe0ff */
[----:B------:R-:W-:Y:S01]  /*2050*/  FFMA R40, R25, R25, R40 ;  /* 0x0000001919287223 */ /* 0x000fe20000000028 */
[----:B--2---:R-:W-:Y:S01]  /*2060*/  FADD R37, R26, -R37 ;  /* 0x800000251a257221 */ /* 0x004fe20000000000 */
[----:B------:R-:W-:Y:S02]  /*2070*/  UIADD3 UR7, UPT, UPT, UR7, 0x10, URZ ;  /* 0x0000001007077890 */ /* 0x000fe4000fffe0ff */
[----:B------:R-:W-:Y:S01]  /*2080*/  UISETP.NE.AND UP1, UPT, UR11, UR20, UPT ;  /* 0x000000140b00728c */ /* 0x000fe2000bf25270 */
[----:B------:R-:W-:Y:S01]  /*2090*/  FFMA R40, R37, R37, R40 ;  /* 0x0000002525287223 */ /* 0x000fe20000000028 */
[----:B-1----:R-:W-:-:S04]  /*20a0*/  FADD R27, -R34, R27 ;  /* 0x0000001b221b7221 */ /* 0x002fc80000000100 */
[----:B------:R-:W-:Y:S01]  /*20b0*/  FFMA R40, R27, R27, R40 ;  /* 0x0000001b1b287223 */ /* 0x000fe20000000028 */
[----:B---3--:R-:W-:-:S04]  /*20c0*/  FADD R13, R28, -R13 ;  /* 0x8000000d1c0d7221 */ /* 0x008fc80000000000 */
[----:B------:R-:W-:Y:S01]  /*20d0*/  FFMA R40, R13, R13, R40 ;  /* 0x0000000d0d287223 */ /* 0x000fe20000000028 */
[----:B----4-:R-:W-:-:S04]  /*20e0*/  FADD R29, -R14, R29 ;  /* 0x0000001d0e1d7221 */ /* 0x010fc80000000100 */
[----:B------:R-:W-:Y:S01]  /*20f0*/  FFMA R40, R29, R29, R40 ;  /* 0x0000001d1d287223 */ /* 0x000fe20000000028 */
[----:B------:R-:W-:-:S04]  /*2100*/  FADD R15, R30, -R15 ;  /* 0x8000000f1e0f7221 */ /* 0x000fc80000000000 */
[----:B------:R-:W-:Y:S01]  /*2110*/  FFMA R40, R15, R15, R40 ;  /* 0x0000000f0f287223 */ /* 0x000fe20000000028 */
[----:B-----5:R-:W-:-:S04]  /*2120*/  FADD R31, -R22, R31 ;  /* 0x0000001f161f7221 */ /* 0x020fc80000000100 */
[----:B------:R-:W-:Y:S01]  /*2130*/  FFMA R40, R31, R31, R40 ;  /* 0x0000001f1f287223 */ /* 0x000fe20000000028 */
[----:B------:R-:W-:-:S04]  /*2140*/  FADD R19, R32, -R19 ;  /* 0x8000001320137221 */ /* 0x000fc80000000000 */
[----:B------:R-:W-:Y:S01]  /*2150*/  FFMA R40, R19, R19, R40 ;  /* 0x0000001313287223 */ /* 0x000fe20000000028 */
[----:B0-----:R-:W-:-:S04]  /*2160*/  FADD R33, -R12, R33 ;  /* 0x000000210c217221 */ /* 0x001fc80000000100 */
[----:B------:R-:W-:Y:S01]  /*2170*/  FFMA R34, R33, R33, R40 ;  /* 0x0000002121227223 */ /* 0x000fe20000000028 */
[----:B------:R-:W-:Y:S06]  /*2180*/  BRA.U UP1, `(.L_x_67) ;  /* 0xfffffff901c87547 */ /* 0x000fec000b83ffff */
.L_x_66:
[----:B------:R-:W-:-:S09]  /*2190*/  ULOP3.LUT UP1, URZ, UR18, 0xf, URZ, 0xc0, !UPT ;  /* 0x0000000f12ff7892 */ /* 0x000fd2000f82c0ff */
[----:B------:R-:W-:Y:S05]  /*21a0*/  BRA.U !UP1, `(.L_x_68) ;  /* 0x0000000509587547 */ /* 0x000fea000b800000 */
[----:B------:R-:W-:Y:S01]  /*21b0*/  ULOP3.LUT UP1, URZ, UR17, 0x7, URZ, 0xc0, !UPT ;  /* 0x0000000711ff7892 */ /* 0x000fe2000f82c0ff */
[----:B------:R-:W-:Y:S10]  /*21c0*/  @!P1 BRA `(.L_x_69) ;  /* 0x00000000009c9947 */ /* 0x000ff40003800000 */
[----:B------:R-:W-:-:S09]  /*21d0*/  ULEA UR11, UR7, UR13, 0x2 ;  /* 0x0000000d070b7291 */ /* 0x000fd2000f8e10ff */
[----:B------:R-:W3:Y:S04]  /*21e0*/  LDL.64 R24, [UR11] ;  /* 0x0000000bff187983 */ /* 0x000ee80008100a00 */
[----:B--2---:R-:W2:Y:S04]  /*21f0*/  LDL.64 R22, [UR11+0x8] ;  /* 0x0000080bff167983 */ /* 0x004ea80008100a00 */
[----:B------:R-:W4:Y:S04]  /*2200*/  LDL.64 R14, [UR11+0x10] ;  /* 0x0000100bff0e7983 */ /* 0x000f280008100a00 */
[----:B------:R-:W5:Y:S01]  /*2210*/  LDL.64 R12, [UR11+0x18] ;  /* 0x0000180bff0c7983 */ /* 0x000f620008100a00 */
[----:B------:R-:W-:-:S02]  /*2220*/  UIMAD UR11, UR7, UR16, URZ ;  /* 0x00000010070b72a4 */ /* 0x000fc4000f8e02ff */
[----:B------:R-:W-:Y:S02]  /*2230*/  UIADD3 UR7, UPT, UPT, UR7, 0x8, URZ ;  /* 0x0000000807077890 */ /* 0x000fe4000fffe0ff */
[----:B------:R-:W-:-:S04]  /*2240*/  ULEA UR11, UR11, UR12, 0x2 ;  /* 0x0000000c0b0b7291 */ /* 0x000fc8000f8e10ff */
[----:B------:R-:W-:-:S05]  /*2250*/  ULEA UR21, UR16, UR11, 0x2 ;  /* 0x0000000b10157291 */ /* 0x000fca000f8e10ff */
[----:B------:R-:W3:Y:S01]  /*2260*/  LDS R19, [UR11] ;  /* 0x0000000bff137984 */ /* 0x000ee20008000800 */
[----:B------:R-:W-:-:S03]  /*2270*/  ULEA UR11, UR16, UR21, 0x2 ;  /* 0x00000015100b7291 */ /* 0x000fc6000f8e10ff */
[----:B------:R-:W0:Y:S01]  /*2280*/  LDS R28, [UR21] ;  /* 0x00000015ff1c7984 */ /* 0x000e220008000800 */
[----:B------:R-:W-:-:S05]  /*2290*/  ULEA UR21, UR16, UR11, 0x2 ;  /* 0x0000000b10157291 */ /* 0x000fca000f8e10ff */
[----:B------:R-:W2:Y:S01]  /*22a0*/  LDS R27, [UR11] ;  /* 0x0000000bff1b7984 */ /* 0x000ea20008000800 */
[----:B------:R-:W-:-:S03]  /*22b0*/  ULEA UR11, UR16, UR21, 0x2 ;  /* 0x00000015100b7291 */ /* 0x000fc6000f8e10ff */
[----:B------:R-:W1:Y:S01]  /*22c0*/  LDS R30, [UR21] ;  /* 0x00000015ff1e7984 */ /* 0x000e620008000800 */
[----:B------:R-:W-:-:S05]  /*22d0*/  ULEA UR21, UR16, UR11, 0x2 ;  /* 0x0000000b10157291 */ /* 0x000fca000f8e10ff */
[----:B------:R-:W4:Y:S01]  /*22e0*/  LDS R29, [UR11] ;  /* 0x0000000bff1d7984 */ /* 0x000f220008000800 */
[----:B------:R-:W-:-:S03]  /*22f0*/  ULEA UR11, UR16, UR21, 0x2 ;  /* 0x00000015100b7291 */ /* 0x000fc6000f8e10ff */
[----:B------:R-:W4:Y:S01]  /*2300*/  LDS R32, [UR21] ;  /* 0x00000015ff207984 */ /* 0x000f220008000800 */
[----:B------:R-:W-:-:S05]  /*2310*/  ULEA UR21, UR16, UR11, 0x2 ;  /* 0x0000000b10157291 */ /* 0x000fca000f8e10ff */
[----:B------:R-:W5:Y:S04]  /*2320*/  LDS R31, [UR11] ;  /* 0x0000000bff1f7984 */ /* 0x000f680008000800 */
[----:B------:R-:W5:Y:S01]  /*2330*/  LDS R26, [UR21] ;  /* 0x00000015ff1a7984 */ /* 0x000f620008000800 */
[----:B---3--:R-:W-:Y:S01]  /*2340*/  FADD R19, R24, -R19 ;  /* 0x8000001318137221 */ /* 0x008fe20000000000 */
[----:B0-----:R-:W-:-:S03]  /*2350*/  FADD R28, -R28, R25 ;  /* 0x000000191c1c7221 */ /* 0x001fc60000000100 */
[----:B------:R-:W-:Y:S01]  /*2360*/  FFMA R19, R19, R19, R34 ;  /* 0x0000001313137223 */ /* 0x000fe20000000022 */
[----:B--2---:R-:W-:Y:S01]  /*2370*/  FADD R22, R22, -R27 ;  /* 0x8000001b16167221 */ /* 0x004fe20000000000 */
[----:B-1----:R-:W-:Y:S02]  /*2380*/  FADD R30, -R30, R23 ;  /* 0x000000171e1e7221 */ /* 0x002fe40000000100 */
[----:B------:R-:W-:Y:S01]  /*2390*/  FFMA R19, R28, R28, R19 ;  /* 0x0000001c1c137223 */ /* 0x000fe20000000013 */
[----:B----4-:R-:W-:Y:S01]  /*23a0*/  FADD R14, R14, -R29 ;  /* 0x8000001d0e0e7221 */ /* 0x010fe20000000000 */
[----:B------:R-:W-:Y:S02]  /*23b0*/  FADD R32, -R32, R15 ;  /* 0x0000000f20207221 */ /* 0x000fe40000000100 */
[----:B------:R-:W-:Y:S01]  /*23c0*/  FFMA R19, R22, R22, R19 ;  /* 0x0000001616137223 */ /* 0x000fe20000000013 */
[----:B-----5:R-:W-:Y:S01]  /*23d0*/  FADD R12, R12, -R31 ;  /* 0x8000001f0c0c7221 */ /* 0x020fe20000000000 */
[----:B------:R-:W-:-:S02]  /*23e0*/  FADD R26, -R26, R13 ;  /* 0x0000000d1a1a7221 */ /* 0x000fc40000000100 */
[----:B------:R-:W-:-:S04]  /*23f0*/  FFMA R19, R30, R30, R19 ;  /* 0x0000001e1e137223 */ /* 0x000fc80000000013 */
[----:B------:R-:W-:-:S04]  /*2400*/  FFMA R19, R14, R14, R19 ;  /* 0x0000000e0e137223 */ /* 0x000fc80000000013 */
[----:B------:R-:W-:-:S04]  /*2410*/  FFMA R19, R32, R32, R19 ;  /* 0x0000002020137223 */ /* 0x000fc80000000013 */
[----:B------:R-:W-:-:S04]  /*2420*/  FFMA R19, R12, R12, R19 ;  /* 0x0000000c0c137223 */ /* 0x000fc80000000013 */
[----:B------:R-:W-:-:S07]  /*2430*/  FFMA R34, R26, R26, R19 ;  /* 0x0000001a1a227223 */ /* 0x000fce0000000013 */
.L_x_69:
[----:B------:R-:W-:Y:S05]  /*2440*/  BRA.U !UP1, `(.L_x_68) ;  /* 0x0000000109b07547 */ /* 0x000fea000b800000 */
[----:B------:R-:W-:Y:S01]  /*2450*/  UISETP.NE.AND UP1, UPT, UR9, URZ, UPT ;  /* 0x000000ff0900728c */ /* 0x000fe2000bf25270 */
[----:B------:R-:W-:Y:S10]  /*2460*/  BRA.U !UP0, `(.L_x_70) ;  /* 0x0000000108547547 */ /* 0x000ff4000b800000 */
[----:B------:R-:W-:-:S09]  /*2470*/  ULEA UR11, UR7, UR13, 0x2 ;  /* 0x0000000d070b7291 */ /* 0x000fd2000f8e10ff */
[----:B--2---:R-:W2:Y:S04]  /*2480*/  LDL.64 R14, [UR11] ;  /* 0x0000000bff0e7983 */ /* 0x004ea80008100a00 */
[----:B------:R-:W3:Y:S01]  /*2490*/  LDL.64 R12, [UR11+0x8] ;  /* 0x0000080bff0c7983 */ /* 0x000ee20008100a00 */
[----:B------:R-:W-:Y:S02]  /*24a0*/  UIMAD UR11, UR7, UR16, URZ ;  /* 0x00000010070b72a4 */ /* 0x000fe4000f8e02ff */
[----:B------:R-:W-:Y:S02]  /*24b0*/  UIADD3 UR7, UPT, UPT, UR7, 0x4, URZ ;  /* 0x0000000407077890 */ /* 0x000fe4000fffe0ff */
[----:B------:R-:W-:-:S04]  /*24c0*/  ULEA UR11, UR11, UR12, 0x2 ;  /* 0x0000000c0b0b7291 */ /* 0x000fc8000f8e10ff */
[----:B------:R-:W-:-:S05]  /*24d0*/  ULEA UR21, UR16, UR11, 0x2 ;  /* 0x0000000b10157291 */ /* 0x000fca000f8e10ff */
[----:B------:R-:W2:Y:S01]  /*24e0*/  LDS R19, [UR11] ;  /* 0x0000000bff137984 */ /* 0x000ea20008000800 */
[----:B------:R-:W-:-:S03]  /*24f0*/  ULEA UR11, UR16, UR21, 0x2 ;  /* 0x00000015100b7291 */ /* 0x000fc6000f8e10ff */
[----:B------:R-:W0:Y:S01]  /*2500*/  LDS R22, [UR21] ;  /* 0x00000015ff167984 */ /* 0x000e220008000800 */
[----:B------:R-:W-:-:S05]  /*2510*/  ULEA UR21, UR16, UR11, 0x2 ;  /* 0x0000000b10157291 */ /* 0x000fca000f8e10ff */
[----:B------:R-:W3:Y:S04]  /*2520*/  LDS R23, [UR11] ;  /* 0x0000000bff177984 */ /* 0x000ee80008000800 */
[----:B------:R-:W1:Y:S01]  /*2530*/  LDS R24, [UR21] ;  /* 0x00000015ff187984 */ /* 0x000e620008000800 */
[----:B--2---:R-:W-:Y:S01]  /*2540*/  FADD R19, R14, -R19 ;  /* 0x800000130e137221 */ /* 0x004fe20000000000 */
[----:B0-----:R-:W-:-:S03]  /*2550*/  FADD R22, -R22, R15 ;  /* 0x0000000f16167221 */ /* 0x001fc60000000100 */
[----:B------:R-:W-:Y:S01]  /*2560*/  FFMA R19, R19, R19, R34 ;  /* 0x0000001313137223 */ /* 0x000fe20000000022 */
[----:B---3--:R-:W-:Y:S01]  /*2570*/  FADD R12, R12, -R23 ;  /* 0x800000170c0c7221 */ /* 0x008fe20000000000 */
[----:B-1----:R-:W-:Y:S02]  /*2580*/  FADD R24, -R24, R13 ;  /* 0x0000000d18187221 */ /* 0x002fe40000000100 */
[----:B------:R-:W-:-:S04]  /*2590*/  FFMA R19, R22, R22, R19 ;  /* 0x0000001616137223 */ /* 0x000fc80000000013 */
[----:B------:R-:W-:-:S04]  /*25a0*/  FFMA R19, R12, R12, R19 ;  /* 0x0000000c0c137223 */ /* 0x000fc80000000013 */
[----:B------:R-:W-:-:S07]  /*25b0*/  FFMA R34, R24, R24, R19 ;  /* 0x0000001818227223 */ /* 0x000fce0000000013 */
.L_x_70:
[----:B------:R-:W-:Y:S05]  /*25c0*/  BRA.U !UP1, `(.L_x_68) ;  /* 0x0000000109507547 */ /* 0x000fea000b800000 */
[----:B------:R-:W-:-:S09]  /*25d0*/  ULEA UR11, UR7, UR13, 0x2 ;  /* 0x0000000d070b7291 */ /* 0x000fd2000f8e10ff */
[----:B------:R-:W3:Y:S01]  /*25e0*/  LDL.64 R12, [UR11] ;  /* 0x0000000bff0c7983 */ /* 0x000ee20008100a00 */
[----:B------:R-:W-:Y:S02]  /*25f0*/  UIMAD UR7, UR16, UR7, URZ ;  /* 0x00000007100772a4 */ /* 0x000fe4000f8e02ff */
[----:B------:R-:W-:Y:S02]  /*2600*/  UISETP.NE.AND UP1, UPT, UR9, 0x1, UPT ;  /* 0x000000010900788c */ /* 0x000fe4000bf25270 */
[----:B------:R-:W-:-:S09]  /*2610*/  ULEA UR7, UR7, UR12, 0x2 ;  /* 0x0000000c07077291 */ /* 0x000fd2000f8e10ff */
[----:B------:R-:W3:Y:S02]  /*2620*/  LDS R15, [UR7] ;  /* 0x00000007ff0f7984 */ /* 0x000ee40008000800 */
[----:B---3--:R-:W-:-:S04]  /*2630*/  FADD R15, R12, -R15 ;  /* 0x8000000f0c0f7221 */ /* 0x008fc80000000000 */
[----:B------:R-:W-:Y:S01]  /*2640*/  FFMA R34, R15, R15, R34 ;  /* 0x0000000f0f227223 */ /* 0x000fe20000000022 */
[----:B------:R-:W-:Y:S06]  /*2650*/  BRA.U !UP1, `(.L_x_68) ;  /* 0x00000001092c7547 */ /* 0x000fec000b800000 */
[----:B------:R-:W-:-:S06]  /*2660*/  UISETP.NE.AND UP1, UPT, UR9, 0x2, UPT ;  /* 0x000000020900788c */ /* 0x000fcc000bf25270 */
[----:B------:R-:W-:-:S13]  /*2670*/  PLOP3.LUT P0, PT, PT, PT, UP1, 0x80, 0x8 ;  /* 0x000000000008781c */ /* 0x000fda0003f0f018 */
[----:B--2---:R-:W2:Y:S01]  /*2680*/  @P0 LDL R14, [UR11+0x8] ;  /* 0x0000080bff0e0983 */ /* 0x004ea20008100800 */
[----:B------:R-:W-:-:S04]  /*2690*/  ULEA UR7, UR16, UR7, 0x2 ;  /* 0x0000000710077291 */ /* 0x000fc8000f8e10ff */
[----:B------:R-:W-:-:S05]  /*26a0*/  @UP1 ULEA UR11, UR16, UR7, 0x2 ;  /* 0x00000007100b1291 */ /* 0x000fca000f8e10ff */
[----:B------:R-:W0:Y:S04]  /*26b0*/  LDS R12, [UR7] ;  /* 0x00000007ff0c7984 */ /* 0x000e280008000800 */
[----:B------:R-:W2:Y:S01]  /*26c0*/  @P0 LDS R15, [UR11] ;  /* 0x0000000bff0f0984 */ /* 0x000ea20008000800 */
[----:B0-----:R-:W-:-:S04]  /*26d0*/  FADD R13, -R12, R13 ;  /* 0x0000000d0c0d7221 */ /* 0x001fc80000000100 */
[----:B------:R-:W-:Y:S01]  /*26e0*/  FFMA R34, R13, R13, R34 ;  /* 0x0000000d0d227223 */ /* 0x000fe20000000022 */
[----:B--2---:R-:W-:-:S04]  /*26f0*/  @P0 FADD R15, R14, -R15 ;  /* 0x8000000f0e0f0221 */ /* 0x004fc80000000000 */
[----:B------:R-:W-:-:S07]  /*2700*/  @P0 FFMA R34, R15, R15, R34 ;  /* 0x0000000f0f220223 */ /* 0x000fce0000000022 */
.L_x_68:
[----:B------:R-:W-:Y:S01]  /*2710*/  MOV R12, UR6 ;  /* 0x00000006000c7c02 */ /* 0x000fe20008000f00 */
[----:B------:R-:W-:Y:S01]  /*2720*/  UIADD3 UR6, UPT, UPT, UR6, 0x1, URZ ;  /* 0x0000000106067890 */ /* 0x000fe2000fffe0ff */
[----:B------:R-:W-:-:S03]  /*2730*/  FSETP.GEU.AND P0, PT, R34, R5, PT ;  /* 0x000000052200720b */ /* 0x000fc60003f0e000 */
[----:B------:R-:W-:Y:S01]  /*2740*/  UISETP.GE.AND UP1, UPT, UR6, UR23, UPT ;  /* 0x000000170600728c */ /* 0x000fe2000bf26270 */
[----:B------:R-:W-:-:S09]  /*2750*/  FSEL R5, R34, R5, !P0 ;  /* 0x0000000522057208 */ /* 0x000fd20004000000 */
[----:B------:R-:W-:Y:S01]  /*2760*/  @!P0 IADD3 R4, PT, PT, R12, UR10, RZ ;  /* 0x0000000a0c048c10 */ /* 0x000fe2000fffe0ff */
[----:B------:R-:W-:Y:S06]  /*2770*/  BRA.U !UP1, `(.L_x_71) ;  /* 0xfffffff5090c7547 */ /* 0x000fec000b83ffff */
[----:B------:R-:W-:Y:S05]  /*2780*/  BRA `(.L_x_64) ;  /* 0x0000000400b87947 */ /* 0x000fea0003800000 */
.L_x_65:
[----:B------:R-:W-:-:S04]  /*2790*/  UIMAD UR6, UR16, UR4, URZ ;  /* 0x00000004100672a4 */ /* 0x000fc8000f8e02ff */
[----:B------:R-:W-:-:S06]  /*27a0*/  UIADD3 UR7, UPT, UPT, -UR22, UR6, URZ ;  /* 0x0000000616077290 */ /* 0x000fcc000fffe1ff */
[----:B01--4-:R-:W-:Y:S01]  /*27b0*/  MOV R12, UR7 ;  /* 0x00000007000c7c02 */ /* 0x013fe20008000f00 */
[----:B------:R-:W-:-:S03]  /*27c0*/  UIADD3 UR7, UPT, UPT, UR22, -UR6, URZ ;  /* 0x8000000616077290 */ /* 0x000fc6000fffe0ff */
[----:B------:R-:W-:Y:S01]  /*27d0*/  ISETP.GT.U32.AND P0, PT, R12, -0x4, PT ;  /* 0xfffffffc0c00780c */ /* 0x000fe20003f04070 */
[----:B------:R-:W-:Y:S01]  /*27e0*/  ULOP3.LUT UP2, URZ, UR7, 0x3, URZ, 0xc0, !UPT ;  /* 0x0000000307ff7892 */ /* 0x000fe2000f84c0ff */
[----:B------:R-:W-:-:S11]  /*27f0*/  UMOV UR6, URZ ;  /* 0x000000ff00067c82 */ /* 0x000fd60008000000 */
[----:B------:R-:W-:Y:S05]  /*2800*/  @P0 BRA `(.L_x_72) ;  /* 0x0000000000c00947 */ /* 0x000fea0003800000 */
[----:B------:R-:W0:Y:S01]  /*2810*/  S2UR UR11, SR_CgaCtaId ;  /* 0x00000000000b79c3 */ /* 0x000e220000008800 */
[----:B------:R-:W-:-:S03]  /*2820*/  ULOP3.LUT UR6, UR7, 0xfffffffc, URZ, 0xc0, !UPT ;  /* 0xfffffffc07067892 */ /* 0x000fc6000f8ec0ff */
[----:B------:R-:W-:Y:S02]  /*2830*/  UMOV UR7, 0x400 ;  /* 0x0000040000077882 */ /* 0x000fe40000000000 */
[----:B0-----:R-:W-:-:S03]  /*2840*/  ULEA UR11, UR11, UR7, 0x18 ;  /* 0x000000070b0b7291 */ /* 0x001fc6000f8ec0ff */
[----:B------:R-:W-:-:S09]  /*2850*/  UMOV UR7, URZ ;  /* 0x000000ff00077c82 */ /* 0x000fd20008000000 */
.L_x_73:
[----:B------:R-:W-:-:S04]  /*2860*/  ULEA UR12, UR7, UR11, 0x2 ;  /* 0x0000000b070c7291 */ /* 0x000fc8000f8e10ff */
[----:B------:R-:W-:-:S05]  /*2870*/  ULEA UR21, UR16, UR12, 0x2 ;  /* 0x0000000c10157291 */ /* 0x000fca000f8e10ff */
[----:B--2---:R-:W0:Y:S01]  /*2880*/  LDS.128 R12, [UR12] ;  /* 0x0000000cff0c7984 */ /* 0x004e220008000c00 */
[----:B------:R-:W-:Y:S02]  /*2890*/  UIADD3 UR12, UPT, UPT, UR7, UR10, URZ ;  /* 0x0000000a070c7290 */ /* 0x000fe4000fffe0ff */
[----:B------:R-:W-:Y:S01]  /*28a0*/  UIADD3 UR7, UPT, UPT, UR7, 0x4, URZ ;  /* 0x0000000407077890 */ /* 0x000fe2000fffe0ff */
[----:B------:R-:W1:Y:S03]  /*28b0*/  LDS R22, [UR21] ;  /* 0x00000015ff167984 */ /* 0x000e660008000800 */
[----:B------:R-:W-:Y:S01]  /*28c0*/  UISETP.NE.AND UP1, UPT, UR7, UR6, UPT ;  /* 0x000000060700728c */ /* 0x000fe2000bf25270 */
[----:B------:R-:W2:Y:S04]  /*28d0*/  LDS R24, [UR21+0x4] ;  /* 0x00000415ff187984 */ /* 0x000ea80008000800 */
[----:B------:R-:W3:Y:S01]  /*28e0*/  LDS R26, [UR21+0x8] ;  /* 0x00000815ff1a7984 */ /* 0x000ee20008000800 */
[C---:B0----5:R-:W-:Y:S01]  /*28f0*/  FADD R12, R20.reuse, -R12 ;  /* 0x8000000c140c7221 */ /* 0x061fe20000000000 */
[C---:B------:R-:W-:Y:S01]  /*2900*/  FADD R13, R20.reuse, -R13 ;  /* 0x8000000d140d7221 */ /* 0x040fe20000000000 */
[C---:B------:R-:W-:Y:S01]  /*2910*/  FADD R14, R20.reuse, -R14 ;  /* 0x8000000e140e7221 */ /* 0x040fe20000000000 */
[----:B------:R-:W-:Y:S01]  /*2920*/  FADD R15, R20, -R15 ;  /* 0x8000000f140f7221 */ /* 0x000fe20000000000 */
[----:B-1----:R-:W-:-:S04]  /*2930*/  FADD R22, -R22, R21 ;  /* 0x0000001516167221 */ /* 0x002fc80000000100 */
[----:B------:R-:W-:Y:S01]  /*2940*/  FMUL R19, R22, R22 ;  /* 0x0000001616137220 */ /* 0x000fe20000400000 */
[----:B------:R-:W-:Y:S01]  /*2950*/  MOV R22, R5 ;  /* 0x0000000500167202 */ /* 0x000fe20000000f00 */
[----:B--2---:R-:W-:Y:S02]  /*2960*/  FADD R24, -R24, R21 ;  /* 0x0000001518187221 */ /* 0x004fe40000000100 */
[----:B------:R-:W-:Y:S01]  /*2970*/  FFMA R19, R12, R12, R19 ;  /* 0x0000000c0c137223 */ /* 0x000fe20000000013 */
[----:B---3--:R-:W-:Y:S01]  /*2980*/  FADD R26, -R26, R21 ;  /* 0x000000151a1a7221 */ /* 0x008fe20000000100 */
[----:B------:R-:W0:Y:S01]  /*2990*/  LDS R12, [UR21+0xc] ;  /* 0x00000c15ff0c7984 */ /* 0x000e220008000800 */
[----:B------:R-:W-:Y:S02]  /*29a0*/  FMUL R24, R24, R24 ;  /* 0x0000001818187220 */ /* 0x000fe40000400000 */
[----:B------:R-:W-:Y:S01]  /*29b0*/  FSETP.GEU.AND P0, PT, R19, R22, PT ;  /* 0x000000161300720b */ /* 0x000fe20003f0e000 */
[----:B------:R-:W-:Y:S01]  /*29c0*/  FMUL R5, R26, R26 ;  /* 0x0000001a1a057220 */ /* 0x000fe20000400000 */
[----:B------:R-:W-:Y:S01]  /*29d0*/  FFMA R24, R13, R13, R24 ;  /* 0x0000000d0d187223 */ /* 0x000fe20000000018 */
[----:B------:R-:W-:-:S02]  /*29e0*/  MOV R13, UR12 ;  /* 0x0000000c000d7c02 */ /* 0x000fc40008000f00 */
[----:B------:R-:W-:Y:S01]  /*29f0*/  FFMA R5, R14, R14, R5 ;  /* 0x0000000e0e057223 */ /* 0x000fe20000000005 */
[----:B------:R-:W-:-:S07]  /*2a00*/  SEL R4, R4, UR12, P0 ;  /* 0x0000000c04047c07 */ /* 0x000fce0008000000 */
[----:B------:R-:W-:-:S05]  /*2a10*/  @!P0 FADD R22, RZ, R19 ;  /* 0x00000013ff168221 */ /* 0x000fca0000000000 */
[----:B------:R-:W-:-:S13]  /*2a20*/  FSETP.GEU.AND P2, PT, R24, R22, PT ;  /* 0x000000161800720b */ /* 0x000fda0003f4e000 */
[----:B------:R-:W-:-:S05]  /*2a30*/  @!P2 FADD R22, RZ, R24 ;  /* 0x00000018ff16a221 */ /* 0x000fca0000000000 */
[----:B------:R-:W-:Y:S01]  /*2a40*/  FSETP.GEU.AND P3, PT, R5, R22, PT ;  /* 0x000000160500720b */ /* 0x000fe20003f6e000 */
[----:B0-----:R-:W-:-:S04]  /*2a50*/  FADD R12, -R12, R21 ;  /* 0x000000150c0c7221 */ /* 0x001fc80000000100 */
[----:B------:R-:W-:-:S04]  /*2a60*/  FMUL R12, R12, R12 ;  /* 0x0000000c0c0c7220 */ /* 0x000fc80000400000 */
[----:B------:R-:W-:-:S04]  /*2a70*/  FFMA R12, R15, R15, R12 ;  /* 0x0000000f0f0c7223 */ /* 0x000fc8000000000c */
[----:B------:R-:W-:Y:S01]  /*2a80*/  @!P3 FADD R22, RZ, R5 ;  /* 0x00000005ff16b221 */ /* 0x000fe20000000000 */
[----:B------:R-:W-:-:S04]  /*2a90*/  MOV R5, UR12 ;  /* 0x0000000c00057c02 */ /* 0x000fc80008000f00 */
[----:B------:R-:W-:Y:S02]  /*2aa0*/  FSETP.GEU.AND P4, PT, R12, R22, PT ;  /* 0x000000160c00720b */ /* 0x000fe40003f8e000 */
[----:B------:R-:W-:Y:S02]  /*2ab0*/  @!P2 IADD3 R4, PT, PT, R5, 0x1, RZ ;  /* 0x000000010504a810 */ /* 0x000fe40007ffe0ff */
[----:B------:R-:W-:-:S09]  /*2ac0*/  @!P3 IADD3 R4, PT, PT, R13, 0x2, RZ ;  /* 0x000000020d04b810 */ /* 0x000fd20007ffe0ff */
[----:B------:R-:W-:Y:S01]  /*2ad0*/  @!P4 FADD R22, RZ, R12 ;  /* 0x0000000cff16c221 */ /* 0x000fe20000000000 */
[----:B------:R-:W-:-:S04]  /*2ae0*/  @!P4 IADD3 R4, PT, PT, R5, 0x3, RZ ;  /* 0x000000030504c810 */ /* 0x000fc80007ffe0ff */
[----:B------:R-:W-:Y:S01]  /*2af0*/  MOV R5, R22 ;  /* 0x0000001600057202 */ /* 0x000fe20000000f00 */
[----:B------:R-:W-:Y:S06]  /*2b00*/  BRA.U UP1, `(.L_x_73) ;  /* 0xfffffffd01547547 */ /* 0x000fec000b83ffff */
.L_x_72:
[----:B------:R-:W-:Y:S05]  /*2b10*/  BRA.U !UP2, `(.L_x_64) ;  /* 0x000000010ad47547 */ /* 0x000fea000b800000 */
[----:B------:R-:W-:Y:S01]  /*2b20*/  UPRMT UR7, UR16, 0x9910, URZ ;  /* 0x0000991010077896 */ /* 0x000fe200080000ff */
[----:B------:R-:W-:-:S05]  /*2b30*/  PRMT R12, R18, 0x9910, RZ ;  /* 0x00009910120c7816 */ /* 0x000fca00000000ff */
[----:B------:R-:W-:-:S05]  /*2b40*/  IMAD R12, R12, UR7, RZ ;  /* 0x000000070c0c7c24 */ /* 0x000fca000f8e02ff */
[----:B------:R-:W-:-:S04]  /*2b50*/  IADD3 R12, PT, PT, RZ, -R12, RZ ;  /* 0x8000000cff0c7210 */ /* 0x000fc80007ffe0ff */
[----:B------:R-:W-:-:S04]  /*2b60*/  PRMT R12, R12, 0x7710, RZ ;  /* 0x000077100c0c7816 */ /* 0x000fc800000000ff */
[----:B------:R-:W-:-:S04]  /*2b70*/  IADD3 R12, PT, PT, R12, UR22, RZ ;  /* 0x000000160c0c7c10 */ /* 0x000fc8000fffe0ff */
[C---:B------:R-:W-:Y:S02]  /*2b80*/  LOP3.LUT R13, R12.reuse, 0x3, RZ, 0xc0, !PT ;  /* 0x000000030c0d7812 */ /* 0x040fe400078ec0ff */
[----:B------:R-:W-:Y:S02]  /*2b90*/  LOP3.LUT R12, R12, 0x1, RZ, 0xc0, !PT ;  /* 0x000000010c0c7812 */ /* 0x000fe400078ec0ff */
[----:B------:R-:W-:Y:S02]  /*2ba0*/  ISETP.NE.AND P0, PT, R13, 0x1, PT ;  /* 0x000000010d00780c */ /* 0x000fe40003f05270 */
[----:B------:R-:W-:-:S11]  /*2bb0*/  ISETP.NE.U32.AND P3, PT, R12, 0x1, PT ;  /* 0x000000010c00780c */ /* 0x000fd60003f65070 */
[----:B------:R-:W-:Y:S05]  /*2bc0*/  @!P0 BRA `(.L_x_74) ;  /* 0x0000000000688947 */ /* 0x000fea0003800000 */
[----:B------:R-:W0:Y:S01]  /*2bd0*/  S2UR UR11, SR_CgaCtaId ;  /* 0x00000000000b79c3 */ /* 0x000e220000008800 */
[----:B------:R-:W-:Y:S02]  /*2be0*/  UMOV UR7, 0x400 ;  /* 0x0000040000077882 */ /* 0x000fe40000000000 */
[----:B0-----:R-:W-:-:S04]  /*2bf0*/  ULEA UR7, UR11, UR7, 0x18 ;  /* 0x000000070b077291 */ /* 0x001fc8000f8ec0ff */
[----:B------:R-:W-:-:S04]  /*2c00*/  ULEA UR7, UR6, UR7, 0x2 ;  /* 0x0000000706077291 */ /* 0x000fc8000f8e10ff */
[----:B------:R-:W-:-:S05]  /*2c10*/  ULEA UR11, UR16, UR7, 0x2 ;  /* 0x00000007100b7291 */ /* 0x000fca000f8e10ff */
[----:B------:R-:W0:Y:S01]  /*2c20*/  LDS.64 R12, [UR7] ;  /* 0x00000007ff0c7984 */ /* 0x000e220008000a00 */
[----:B------:R-:W-:Y:S02]  /*2c30*/  UIADD3 UR7, UPT, UPT, UR6, UR10, URZ ;  /* 0x0000000a06077290 */ /* 0x000fe4000fffe0ff */
[----:B------:R-:W-:Y:S01]  /*2c40*/  UIADD3 UR6, UPT, UPT, UR6, 0x2, URZ ;  /* 0x0000000206067890 */ /* 0x000fe2000fffe0ff */
[----:B--2---:R-:W1:Y:S04]  /*2c50*/  LDS R14, [UR11] ;  /* 0x0000000bff0e7984 */ /* 0x004e680008000800 */
[----:B------:R-:W2:Y:S01]  /*2c60*/  LDS R22, [UR11+0x4] ;  /* 0x0000040bff167984 */ /* 0x000ea20008000800 */
[C---:B0----5:R-:W-:Y:S01]  /*2c70*/  FADD R12, R20.reuse, -R12 ;  /* 0x8000000c140c7221 */ /* 0x061fe20000000000 */
[----:B------:R-:W-:Y:S01]  /*2c80*/  FADD R13, R20, -R13 ;  /* 0x8000000d140d7221 */ /* 0x000fe20000000000 */
[----:B-1----:R-:W-:-:S04]  /*2c90*/  FADD R14, -R14, R21 ;  /* 0x000000150e0e7221 */ /* 0x002fc80000000100 */
[----:B------:R-:W-:Y:S01]  /*2ca0*/  FMUL R15, R14, R14 ;  /* 0x0000000e0e0f7220 */ /* 0x000fe20000400000 */
[----:B--2---:R-:W-:-:S03]  /*2cb0*/  FADD R22, -R22, R21 ;  /* 0x0000001516167221 */ /* 0x004fc60000000100 */
[----:B------:R-:W-:Y:S01]  /*2cc0*/  FFMA R12, R12, R12, R15 ;  /* 0x0000000c0c0c7223 */ /* 0x000fe2000000000f */
[----:B------:R-:W-:-:S04]  /*2cd0*/  FMUL R22, R22, R22 ;  /* 0x0000001616167220 */ /* 0x000fc80000400000 */
[----:B------:R-:W-:Y:S01]  /*2ce0*/  FSETP.GEU.AND P0, PT, R12, R5, PT ;  /* 0x000000050c00720b */ /* 0x000fe20003f0e000 */
[----:B------:R-:W-:Y:S01]  /*2cf0*/  FFMA R22, R13, R13, R22 ;  /* 0x0000000d0d167223 */ /* 0x000fe20000000016 */
[----:B------:R-:W-:-:S04]  /*2d00*/  MOV R13, UR7 ;  /* 0x00000007000d7c02 */ /* 0x000fc80008000f00 */
[----:B------:R-:W-:-:S07]  /*2d10*/  SEL R4, R13, R4, !P0 ;  /* 0x000000040d047207 */ /* 0x000fce0004000000 */
[----:B------:R-:W-:Y:S01]  /*2d20*/  @!P0 FADD R5, RZ, R12 ;  /* 0x0000000cff058221 */ /* 0x000fe20000000000 */
[----:B------:R-:W-:-:S04]  /*2d30*/  MOV R12, UR7 ;  /* 0x00000007000c7c02 */ /* 0x000fc80008000f00 */
[----:B------:R-:W-:-:S13]  /*2d40*/  FSETP.GEU.AND P2, PT, R22, R5, PT ;  /* 0x000000051600720b */ /* 0x000fda0003f4e000 */
[----:B------:R-:W-:Y:S01]  /*2d50*/  @!P2 FADD R5, RZ, R22 ;  /* 0x00000016ff05a221 */ /* 0x000fe20000000000 */
[----:B------:R-:W-:-:S07]  /*2d60*/  @!P2 IADD3 R4, PT, PT, R12, 0x1, RZ ;  /* 0x000000010c04a810 */ /* 0x000fce0007ffe0ff */
.L_x_74:
[----:B------:R-:W-:Y:S05]  /*2d70*/  @P3 BRA `(.L_x_64) ;  /* 0x00000000003c3947 */ /* 0x000fea0003800000 */
[----:B------:R-:W0:Y:S01]  /*2d80*/  S2UR UR11, SR_CgaCtaId ;  /* 0x00000000000b79c3 */ /* 0x000e220000008800 */
[----:B------:R-:W-:Y:S02]  /*2d90*/  UMOV UR7, 0x400 ;  /* 0x0000040000077882 */ /* 0x000fe40000000000 */
[----:B0-----:R-:W-:-:S04]  /*2da0*/  ULEA UR7, UR11, UR7, 0x18 ;  /* 0x000000070b077291 */ /* 0x001fc8000f8ec0ff */
[----:B------:R-:W-:-:S04]  /*2db0*/  ULEA UR7, UR6, UR7, 0x2 ;  /* 0x0000000706077291 */ /* 0x000fc8000f8e10ff */
[----:B------:R-:W-:-:S05]  /*2dc0*/  ULEA UR11, UR16, UR7, 0x2 ;  /* 0x00000007100b7291 */ /* 0x000fca000f8e10ff */
[----:B------:R-:W0:Y:S04]  /*2dd0*/  LDS R13, [UR7] ;  /* 0x00000007ff0d7984 */ /* 0x000e280008000800 */
[----:B------:R-:W1:Y:S01]  /*2de0*/  LDS R12, [UR11] ;  /* 0x0000000bff0c7984 */ /* 0x000e620008000800 */
[----:B0----5:R-:W-:Y:S01]  /*2df0*/  FADD R13, R20, -R13 ;  /* 0x8000000d140d7221 */ /* 0x021fe20000000000 */
[----:B-1----:R-:W-:-:S04]  /*2e00*/  FADD R12, -R12, R21 ;  /* 0x000000150c0c7221 */ /* 0x002fc80000000100 */
[----:B------:R-:W-:-:S04]  /*2e10*/  FMUL R12, R12, R12 ;  /* 0x0000000c0c0c7220 */ /* 0x000fc80000400000 */
[----:B------:R-:W-:Y:S01]  /*2e20*/  FFMA R12, R13, R13, R12 ;  /* 0x0000000d0d0c7223 */ /* 0x000fe2000000000c */
[----:B------:R-:W-:-:S04]  /*2e30*/  MOV R13, UR6 ;  /* 0x00000006000d7c02 */ /* 0x000fc80008000f00 */
[----:B------:R-:W-:-:S13]  /*2e40*/  FSETP.GEU.AND P0, PT, R12, R5, PT ;  /* 0x000000050c00720b */ /* 0x000fda0003f0e000 */
[----:B------:R-:W-:Y:S01]  /*2e50*/  @!P0 FADD R5, RZ, R12 ;  /* 0x0000000cff058221 */ /* 0x000fe20000000000 */
[----:B------:R-:W-:-:S07]  /*2e60*/  @!P0 IADD3 R4, PT, PT, R13, UR10, RZ ;  /* 0x0000000a0d048c10 */ /* 0x000fce000fffe0ff */
.L_x_64:
[----:B------:R-:W3:Y:S01]  /*2e70*/  LDCU UR6, c[0x0][0x3a4] ;  /* 0x00007480ff0677ac */ /* 0x000ee20008000800 */
[----:B------:R-:W-:Y:S01]  /*2e80*/  IADD3 R18, PT, PT, R18, 0x1, RZ ;  /* 0x0000000112127810 */ /* 0x000fe20007ffe0ff */
[----:B------:R-:W-:Y:S02]  /*2e90*/  UIADD3 UR4, UPT, UPT, UR4, 0x1, URZ ;  /* 0x0000000104047890 */ /* 0x000fe4000fffe0ff */
[----:B---3--:R-:W-:Y:S01]  /*2ea0*/  UISETP.GE.AND UP1, UPT, UR5, UR6, UPT ;  /* 0x000000060500728c */ /* 0x008fe2000bf26270 */
[----:B------:R-:W-:Y:S08]  /*2eb0*/  BAR.SYNC.DEFER_BLOCKING 0x0 ;  /* 0x0000000000007b1d */ /* 0x000ff00000010000 */
[----:B------:R-:W-:Y:S05]  /*2ec0*/  BRA.U !UP1, `(.L_x_75) ;  /* 0xffffffd909e87547 */ /* 0x000fea000b83ffff */
.L_x_57:
[----:B------:R-:W3:Y:S08]  /*2ed0*/  LDC.64 R6, c[0x0][0x390] ;  /* 0x0000e400ff067b82 */ /* 0x000ef00000000a00 */
[----:B------:R-:W0:Y:S01]  /*2ee0*/  LDC.64 R8, c[0x0][0x398] ;  /* 0x0000e600ff087b82 */ /* 0x000e220000000a00 */
[----:B---3--:R-:W-:-:S05]  /*2ef0*/  IMAD.WIDE R6, R3, 0x4, R6 ;  /* 0x0000000403067825 */ /* 0x008fca00078e0206 */
[----:B------:R-:W-:Y:S01]  /*2f00*/  STG.E desc[UR14][R6.64], R4 ;  /* 0x0000000406007986 */ /* 0x000fe2000c10190e */
[----:B0-----:R-:W-:-:S05]  /*2f10*/  IMAD.WIDE R2, R3, 0x4, R8 ;  /* 0x0000000403027825 */ /* 0x001fca00078e0208 */
[----:B------:R-:W-:Y:S01]  /*2f20*/  STG.E desc[UR14][R2.64], R5 ;  /* 0x0000000502007986 */ /* 0x000fe2000c10190e */
[----:B------:R-:W-:Y:S05]  /*2f30*/  EXIT ;  /* 0x000000000000794d */ /* 0x000fea0003800000 */
.L_x_76:
        /* <DEDUP_REMOVED lines=12> */
.L_x_120:


//--------------------- .text.smooth_grid_points_optimized --------------------------
	.section	.text.smooth_grid_points_optimized,"ax",@progbits
	.align	128
        .global         smooth_grid_points_optimized
        .type           smooth_grid_points_optimized,@function
        .size           smooth_grid_points_optimized,(.L_x_113 - smooth_grid_points_optimized)
        .other          smooth_grid_points_optimized,@"STO_CUDA_ENTRY STV_DEFAULT"
smooth_grid_points_optimized:
.text.smooth_grid_points_optimized:
[----:B------:R-:W-:Y:S01]  /*0000*/  LDC R1, c[0x0][0x37c] ;  /* 0x0000df00ff017b82 */ /* 0x000fe20000000800 */
[----:B------:R-:W0:Y:S07]  /*0010*/  S2R R10, SR_TID.Y ;  /* 0x00000000000a7919 */ /* 0x000e2e0000002200 */
[----:B------:R-:W1:Y:S01]  /*0020*/  LDC R0, c[0x0][0x360] ;  /* 0x0000d800ff007b82 */ /* 0x000e620000000800 */
[----:B------:R-:W2:Y:S01]  /*0030*/  LDCU.64 UR6, c[0x0][0x358] ;  /* 0x00006b00ff0677ac */ /* 0x000ea20008000a00 */
[----:B------:R-:W-:Y:S01]  /*0040*/  BSSY.RECONVERGENT B0, `(.L_x_77) ;  /* 0x0000048000007945 */ /* 0x000fe20003800200 */
[----:B------:R-:W3:Y:S01]  /*0050*/  S2R R13, SR_TID.X ;  /* 0x00000000000d7919 */ /* 0x000ee20000002100 */
[----:B------:R-:W4:Y:S04]  /*0060*/  LDCU UR10, c[0x0][0x390] ;  /* 0x00007200ff0a77ac */ /* 0x000f280008000800 */
[----:B------:R-:W5:Y:S08]  /*0070*/  LDC R12, c[0x0][0x364] ;  /* 0x0000d900ff0c7b82 */ /* 0x000f700000000800 */
[----:B------:R-:W1:Y:S08]  /*0080*/  S2UR UR4, SR_CTAID.X ;  /* 0x00000000000479c3 */ /* 0x000e700000002500 */
[----:B------:R-:W2:Y:S08]  /*0090*/  S2UR UR5, SR_CTAID.Y ;  /* 0x00000000000579c3 */ /* 0x000eb00000002600 */
[----:B------:R-:W4:Y:S01]  /*00a0*/  LDC.64 R4, c[0x0][0x390] ;  /* 0x0000e400ff047b82 */ /* 0x000f220000000a00 */
[----:B-----5:R-:W-:-:S05]  /*00b0*/  VIADD R3, R12, 0x2 ;  /* 0x000000020c037836 */ /* 0x020fca0000000000 */
[----:B0-----:R-:W-:Y:S01]  /*00c0*/  ISETP.GE.U32.AND P0, PT, R10, R3, PT ;  /* 0x000000030a00720c */ /* 0x001fe20003f06070 */
[----:B-1----:R-:W-:Y:S02]  /*00d0*/  IMAD R18, R0, UR4, RZ ;  /* 0x0000000400127c24 */ /* 0x002fe4000f8e02ff */
[----:B--2---:R-:W-:Y:S02]  /*00e0*/  IMAD R15, R12, UR5, RZ ;  /* 0x000000050c0f7c24 */ /* 0x004fe4000f8e02ff */
[----:B----4-:R-:W-:-:S08]  /*00f0*/  IMAD R11, R5, R4, RZ ;  /* 0x00000004050b7224 */ /* 0x010fd000078e02ff */
[----:B---3--:R-:W-:Y:S05]  /*0100*/  @P0 BRA `(.L_x_78) ;  /* 0x0000000000ec0947 */ /* 0x008fea0003800000 */
[----:B------:R-:W0:Y:S01]  /*0110*/  LDC.64 R2, c[0x0][0x380] ;  /* 0x0000e000ff027b82 */ /* 0x000e220000000a00 */
[----:B------:R-:W-:Y:S01]  /*0120*/  VIADD R16, R0, 0x2 ;  /* 0x0000000200107836 */ /* 0x000fe20000000000 */
[----:B------:R-:W-:Y:S01]  /*0130*/  IADD3 R14, PT, PT, R18, R13, RZ ;  /* 0x0000000d120e7210 */ /* 0x000fe20007ffe0ff */
[----:B------:R-:W-:Y:S02]  /*0140*/  IMAD.MOV.U32 R5, RZ, RZ, R10 ;  /* 0x000000ffff057224 */ /* 0x000fe400078e000a */
[----:B0-----:R-:W-:-:S07]  /*0150*/  IMAD.WIDE R2, R11, 0x8, R2 ;  /* 0x000000080b027825 */ /* 0x001fce00078e0202 */
.L_x_82:
[----:B------:R-:W-:Y:S01]  /*0160*/  ISETP.GE.U32.AND P0, PT, R13, R16, PT ;  /* 0x000000100d00720c */ /* 0x000fe20003f06070 */
[----:B------:R-:W-:Y:S01]  /*0170*/  BSSY.RECONVERGENT B1, `(.L_x_79) ;  /* 0x0000032000017945 */ /* 0x000fe20003800200 */
[----:B------:R-:W-:Y:S01]  /*0180*/  ISETP.GE.U32.AND P2, PT, R5, 0x2, PT ;  /* 0x000000020500780c */ /* 0x000fe20003f46070 */
[----:B------:R-:W-:-:S10]  /*0190*/  IMAD.IADD R17, R12, 0x1, R5 ;  /* 0x000000010c117824 */ /* 0x000fd400078e0205 */
[----:B------:R-:W-:Y:S05]  /*01a0*/  @P0 BRA `(.L_x_80) ;  /* 0x0000000000b80947 */ /* 0x000fea0003800000 */
[----:B------:R-:W0:Y:S01]  /*01b0*/  S2UR UR5, SR_CgaCtaId ;  /* 0x00000000000579c3 */ /* 0x000e220000008800 */
[----:B------:R-:W1:Y:S01]  /*01c0*/  LDCU.64 UR8, c[0x0][0x390] ;  /* 0x00007200ff0877ac */ /* 0x000e620008000a00 */
[----:B------:R-:W-:Y:S01]  /*01d0*/  SHF.L.U32 R9, R5, 0x2, RZ ;  /* 0x0000000205097819 */ /* 0x000fe200000006ff */
[----:B------:R-:W-:Y:S01]  /*01e0*/  IMAD R19, R16, R5, RZ ;  /* 0x0000000510137224 */ /* 0x000fe200078e02ff */
[----:B------:R-:W-:Y:S01]  /*01f0*/  IADD3 R7, PT, PT, R15, -0x1, R5 ;  /* 0xffffffff0f077810 */ /* 0x000fe20007ffe005 */
[----:B------:R-:W-:Y:S01]  /*0200*/  UMOV UR4, 0x400 ;  /* 0x0000040000047882 */ /* 0x000fe20000000000 */
[----:B------:R-:W-:Y:S01]  /*0210*/  IADD3 R21, PT, PT, -R0, R13, RZ ;  /* 0x0000000d00157210 */ /* 0x000fe20007ffe1ff */
[C-C-:B------:R-:W-:Y:S01]  /*0220*/  IMAD R4, R12.reuse, 0x8, R9.reuse ;  /* 0x000000080c047824 */ /* 0x140fe200078e0209 */
[----:B------:R-:W-:Y:S01]  /*0230*/  MOV R23, R14 ;  /* 0x0000000e00177202 */ /* 0x000fe20000000f00 */
[----:B------:R-:W-:Y:S02]  /*0240*/  IMAD R9, R12, 0x4, R9 ;  /* 0x000000040c097824 */ /* 0x000fe400078e0209 */
[----:B------:R-:W-:-:S02]  /*0250*/  VIADD R27, R4, 0x10 ;  /* 0x00000010041b7836 */ /* 0x000fc40000000000 */
[----:B------:R-:W-:Y:S02]  /*0260*/  VIADD R9, R9, 0x8 ;  /* 0x0000000809097836 */ /* 0x000fe40000000000 */
[C---:B------:R-:W-:Y:S02]  /*0270*/  IMAD R27, R16.reuse, R27, RZ ;  /* 0x0000001b101b7224 */ /* 0x040fe400078e02ff */
[----:B------:R-:W-:Y:S01]  /*0280*/  IMAD R29, R16, R9, RZ ;  /* 0x00000009101d7224 */ /* 0x000fe200078e02ff */
[----:B-1----:R-:W-:-:S04]  /*0290*/  ISETP.GE.AND P0, PT, R7, UR9, PT ;  /* 0x0000000907007c0c */ /* 0x002fc8000bf06270 */
[C---:B------:R-:W-:Y:S01]  /*02a0*/  ISETP.GT.AND P0, PT, R7.reuse, -0x1, !P0 ;  /* 0xffffffff0700780c */ /* 0x040fe20004704270 */
[----:B0-----:R-:W-:Y:S01]  /*02b0*/  ULEA UR4, UR5, UR4, 0x18 ;  /* 0x0000000405047291 */ /* 0x001fe2000f8ec0ff */
[----:B------:R-:W-:-:S04]  /*02c0*/  IMAD R7, R7, UR8, R14 ;  /* 0x0000000807077c24 */ /* 0x000fc8000f8e020e */
[----:B------:R-:W-:Y:S01]  /*02d0*/  VIADD R25, R7, 0xffffffff ;  /* 0xffffffff07197836 */ /* 0x000fe20000000000 */
[----:B------:R-:W-:-:S07]  /*02e0*/  LEA R20, R13, UR4, 0x2 ;  /* 0x000000040d147c11 */ /* 0x000fce000f8e10ff */
.L_x_81:
[----:B------:R-:W-:-:S05]  /*02f0*/  VIADD R4, R23, 0xffffffff ;  /* 0xffffffff17047836 */ /* 0x000fca0000000000 */
[----:B------:R-:W-:-:S04]  /*0300*/  ISETP.GE.AND P1, PT, R4, UR10, PT ;  /* 0x0000000a04007c0c */ /* 0x000fc8000bf26270 */
[----:B------:R-:W-:-:S04]  /*0310*/  ISETP.GT.AND P1, PT, R4, -0x1, !P1 ;  /* 0xffffffff0400780c */ /* 0x000fc80004f24270 */
[----:B------:R-:W-:-:S13]  /*0320*/  PLOP3.LUT P1, PT, P1, P0, PT, 0x80, 0x8 ;  /* 0x000000000008781c */ /* 0x000fda0000f21070 */
[----:B------:R-:W0:Y:S01]  /*0330*/  @P1 LDC.64 R4, c[0x0][0x380] ;  /* 0x0000e000ff041b82 */ /* 0x000e220000000a00 */
[----:B------:R-:W-:-:S05]  /*0340*/  @P1 IMAD.WIDE R6, R25, 0x4, R2 ;  /* 0x0000000419061825 */ /* 0x000fca00078e0202 */
[----:B------:R-:W2:Y:S01]  /*0350*/  @P1 LDG.E R26, desc[UR6][R6.64] ;  /* 0x00000006061a1981 */ /* 0x000ea2000c1e1900 */
[----:B0-----:R-:W-:-:S04]  /*0360*/  @P1 IMAD.WIDE R4, R25, 0x4, R4 ;  /* 0x0000000419041825 */ /* 0x001fc800078e0204 */
[----:B------:R-:W-:Y:S02]  /*0370*/  @P1 IMAD.WIDE R8, R11, 0x4, R4 ;  /* 0x000000040b081825 */ /* 0x000fe400078e0204 */
[----:B------:R-:W3:Y:S04]  /*0380*/  @P1 LDG.E R4, desc[UR6][R4.64] ;  /* 0x0000000604041981 */ /* 0x000ee8000c1e1900 */
[----:B------:R-:W4:Y:S01]  /*0390*/  @P1 LDG.E R8, desc[UR6][R8.64] ;  /* 0x0000000608081981 */ /* 0x000f22000c1e1900 */
[-C--:B------:R-:W-:Y:S01]  /*03a0*/  LEA R22, R19, R20.reuse, 0x2 ;  /* 0x0000001413167211 */ /* 0x080fe200078e10ff */
[--C-:B------:R-:W-:Y:S01]  /*03b0*/  IMAD.IADD R24, R29, 0x1, R20.reuse ;  /* 0x000000011d187824 */ /* 0x100fe200078e0214 */
[----:B------:R-:W-:Y:S01]  /*03c0*/  IADD3 R28, PT, PT, R27, R20, RZ ;  /* 0x000000141b1c7210 */ /* 0x000fe20007ffe0ff */
[C---:B------:R-:W-:Y:S01]  /*03d0*/  IMAD.IADD R21, R0.reuse, 0x1, R21 ;  /* 0x0000000100157824 */ /* 0x040fe200078e0215 */
[C---:B------:R-:W-:Y:S01]  /*03e0*/  IADD3 R23, PT, PT, R0.reuse, R23, RZ ;  /* 0x0000001700177210 */ /* 0x040fe20007ffe0ff */
[----:B------:R-:W-:-:S02]  /*03f0*/  IMAD R20, R0, 0x4, R20 ;  /* 0x0000000400147824 */ /* 0x000fc400078e0214 */
[----:B------:R-:W-:Y:S02]  /*0400*/  IMAD.IADD R25, R0, 0x1, R25 ;  /* 0x0000000100197824 */ /* 0x000fe400078e0219 */
[----:B------:R-:W-:Y:S01]  /*0410*/  @!P1 IMAD.MOV.U32 R26, RZ, RZ, RZ ;  /* 0x000000ffff1a9224 */ /* 0x000fe200078e00ff */
[----:B---3--:R0:W-:Y:S04]  /*0420*/  @P1 STS [R22], R4 ;  /* 0x0000000416001388 */ /* 0x0081e80000000800 */
[----:B----4-:R0:W-:Y:S04]  /*0430*/  @P1 STS [R24], R8 ;  /* 0x0000000818001388 */ /* 0x0101e80000000800 */
[----:B------:R0:W-:Y:S04]  /*0440*/  @!P1 STS [R22], RZ ;  /* 0x000000ff16009388 */ /* 0x0001e80000000800 */
[----:B------:R0:W-:Y:S04]  /*0450*/  @!P1 STS [R24], RZ ;  /* 0x000000ff18009388 */ /* 0x0001e80000000800 */
[----:B--2---:R0:W-:Y:S01]  /*0460*/  STS [R28], R26 ;  /* 0x0000001a1c007388 */ /* 0x0041e20000000800 */
[----:B------:R-:W-:-:S13]  /*0470*/  ISETP.GE.U32.AND P1, PT, R21, 0x2, PT ;  /* 0x000000021500780c */ /* 0x000fda0003f26070 */
[----:B0-----:R-:W-:Y:S05]  /*0480*/  @!P1 BRA `(.L_x_81) ;  /* 0xfffffffc00989947 */ /* 0x001fea000383ffff */
.L_x_80:
[----:B------:R-:W-:Y:S05]  /*0490*/  BSYNC.RECONVERGENT B1 ;  /* 0x0000000000017941 */ /* 0x000fea0003800200 */
.L_x_79:
[----:B------:R-:W-:Y:S01]  /*04a0*/  IMAD.MOV.U32 R5, RZ, RZ, R17 ;  /* 0x000000ffff057224 */ /* 0x000fe200078e0011 */
[----:B------:R-:W-:Y:S06]  /*04b0*/  @!P2 BRA `(.L_x_82) ;  /* 0xfffffffc0028a947 */ /* 0x000fec000383ffff */
.L_x_78:
[----:B------:R-:W-:Y:S05]  /*04c0*/  BSYNC.RECONVERGENT B0 ;  /* 0x0000000000007941 */ /* 0x000fea0003800200 */
.L_x_77:
[----:B------:R-:W0:Y:S01]  /*04d0*/  LDCU.64 UR4, c[0x0][0x390] ;  /* 0x00007200ff0477ac */ /* 0x000e220008000a00 */
[----:B------:R-:W-:Y:S01]  /*04e0*/  IADD3 R2, PT, PT, R15, R10, RZ ;  /* 0x0000000a0f027210 */ /* 0x000fe20007ffe0ff */
[----:B------:R-:W-:Y:S01]  /*04f0*/  IMAD.IADD R9, R18, 0x1, R13 ;  /* 0x0000000112097824 */ /* 0x000fe200078e020d */
[----:B------:R-:W-:Y:S02]  /*0500*/  BAR.SYNC.DEFER_BLOCKING 0x0 ;  /* 0x0000000000007b1d */ /* 0x000fe40000010000 */
[----:B0-----:R-:W-:-:S04]  /*0510*/  ISETP.GE.AND P0, PT, R2, UR5, PT ;  /* 0x0000000502007c0c */ /* 0x001fc8000bf06270 */
[----:B------:R-:W-:-:S13]  /*0520*/  ISETP.GE.OR P0, PT, R9, UR4, P0 ;  /* 0x0000000409007c0c */ /* 0x000fda0008706670 */
[----:B------:R-:W-:Y:S05]  /*0530*/  @P0 EXIT ;  /* 0x000000000000094d */ /* 0x000fea0003800000 */
[----:B------:R-:W0:Y:S01]  /*0540*/  S2R R4, SR_CgaCtaId ;  /* 0x0000000000047919 */ /* 0x000e220000008800 */
[----:B------:R-:W-:Y:S01]  /*0550*/  IADD3 R15, PT, PT, R0, 0x2, RZ ;  /* 0x00000002000f7810 */ /* 0x000fe20007ffe0ff */
[----:B------:R-:W-:Y:S01]  /*0560*/  VIADD R12, R12, 0x2 ;  /* 0x000000020c0c7836 */ /* 0x000fe20000000000 */
[----:B------:R-:W-:Y:S01]  /*0570*/  MOV R3, 0x400 ;  /* 0x0000040000037802 */ /* 0x000fe20000000f00 */
[----:B------:R-:W-:Y:S02]  /*0580*/  IMAD R2, R2, UR4, R9 ;  /* 0x0000000402027c24 */ /* 0x000fe4000f8e0209 */
[C---:B------:R-:W-:Y:S02]  /*0590*/  IMAD R7, R15.reuse, R12, RZ ;  /* 0x0000000c0f077224 */ /* 0x040fe400078e02ff */
[----:B------:R-:W-:Y:S02]  /*05a0*/  IMAD R10, R15, R10, R15 ;  /* 0x0000000a0f0a7224 */ /* 0x000fe400078e020f */
[----:B------:R-:W-:-:S02]  /*05b0*/  IMAD R9, R11, 0x2, R2 ;  /* 0x000000020b097824 */ /* 0x000fc400078e0202 */
[----:B------:R-:W-:Y:S01]  /*05c0*/  IMAD.IADD R10, R10, 0x1, R13 ;  /* 0x000000010a0a7824 */ /* 0x000fe200078e020d */
[----:B0-----:R-:W-:Y:S02]  /*05d0*/  LEA R3, R4, R3, 0x18 ;  /* 0x0000000304037211 */ /* 0x001fe400078ec0ff */
[----:B------:R-:W0:Y:S03]  /*05e0*/  LDC.64 R4, c[0x0][0x388] ;  /* 0x0000e200ff047b82 */ /* 0x000e260000000a00 */
[----:B------:R-:W-:-:S05]  /*05f0*/  IMAD R6, R7, 0x4, R3 ;  /* 0x0000000407067824 */ /* 0x000fca00078e0203 */
[----:B------:R-:W-:-:S05]  /*0600*/  LEA R7, R7, R6, 0x2 ;  /* 0x0000000607077211 */ /* 0x000fca00078e10ff */
[----:B------:R-:W-:-:S05]  /*0610*/  IMAD R12, R10, 0x4, R7 ;  /* 0x000000040a0c7824 */ /* 0x000fca00078e0207 */
[----:B------:R-:W1:Y:S01]  /*0620*/  LDS R13, [R12+0x4] ;  /* 0x000004000c0d7984 */ /* 0x000e620000000800 */
[----:B0-----:R-:W-:-:S05]  /*0630*/  IMAD.WIDE R8, R9, 0x4, R4 ;  /* 0x0000000409087825 */ /* 0x001fca00078e0204 */
[----:B-1----:R0:W-:Y:S01]  /*0640*/  STG.E desc[UR6][R8.64], R13 ;  /* 0x0000000d08007986 */ /* 0x0021e2000c101906 */
[----:B------:R-:W-:-:S13]  /*0650*/  FSETP.GEU.AND P0, PT, R13, 0.5, PT ;  /* 0x3f0000000d00780b */ /* 0x000fda0003f0e000 */
[----:B0-----:R-:W-:Y:S05]  /*0660*/  @P0 BRA `(.L_x_83) ;  /* 0x0000000000280947 */ /* 0x001fea0003800000 */
[----:B------:R-:W0:Y:S02]  /*0670*/  LDC.64 R6, c[0x0][0x380] ;  /* 0x0000e000ff067b82 */ /* 0x000e240000000a00 */
[----:B0-----:R-:W-:-:S05]  /*0680*/  IMAD.WIDE R6, R2, 0x4, R6 ;  /* 0x0000000402067825 */ /* 0x001fca00078e0206 */
[----:B------:R-:W2:Y:S01]  /*0690*/  LDG.E R13, desc[UR6][R6.64] ;  /* 0x00000006060d7981 */ /* 0x000ea2000c1e1900 */
[----:B------:R-:W-:-:S04]  /*06a0*/  IMAD.WIDE R2, R2, 0x4, R4 ;  /* 0x0000000402027825 */ /* 0x000fc800078e0204 */
[C---:B------:R-:W-:Y:S01]  /*06b0*/  IMAD.WIDE R4, R11.reuse, 0x4, R6 ;  /* 0x000000040b047825 */ /* 0x040fe200078e0206 */
[----:B--2---:R-:W-:Y:S05]  /*06c0*/  STG.E desc[UR6][R2.64], R13 ;  /* 0x0000000d02007986 */ /* 0x004fea000c101906 */
[----:B------:R-:W2:Y:S01]  /*06d0*/  LDG.E R5, desc[UR6][R4.64] ;  /* 0x0000000604057981 */ /* 0x000ea2000c1e1900 */
[----:B------:R-:W-:-:S05]  /*06e0*/  IMAD.WIDE R8, R11, 0x4, R2 ;  /* 0x000000040b087825 */ /* 0x000fca00078e0202 */
[----:B--2---:R-:W-:Y:S01]  /*06f0*/  STG.E desc[UR6][R8.64], R5 ;  /* 0x0000000508007986 */ /* 0x004fe2000c101906 */
[----:B------:R-:W-:Y:S05]  /*0700*/  EXIT ;  /* 0x000000000000794d */ /* 0x000fea0003800000 */
.L_x_83:
[----:B------:R-:W-:Y:S01]  /*0710*/  IADD3 R8, PT, PT, -R15, R10, RZ ;  /* 0x0000000a0f087210 */ /* 0x000fe20007ffe1ff */
[C---:B------:R-:W-:Y:S01]  /*0720*/  IMAD R13, R10.reuse, 0x4, R3 ;  /* 0x000000040a0d7824 */ /* 0x040fe200078e0203 */
[----:B------:R-:W0:Y:S01]  /*0730*/  LDS R15, [R12] ;  /* 0x000000000c0f7984 */ /* 0x000e220000000800 */
[----:B------:R-:W-:Y:S01]  /*0740*/  LEA R10, R10, R6, 0x2 ;  /* 0x000000060a0a7211 */ /* 0x000fe200078e10ff */
[----:B------:R-:W-:Y:S01]  /*0750*/  BSSY.RECONVERGENT B0, `(.L_x_84) ;  /* 0x0000017000007945 */ /* 0x000fe20003800200 */
[----:B------:R-:W-:Y:S01]  /*0760*/  IMAD R19, R8, 0x4, R7 ;  /* 0x0000000408137824 */ /* 0x000fe200078e0207 */
[----:B------:R-:W-:Y:S01]  /*0770*/  LDS R9, [R13+0x4] ;  /* 0x000004000d097984 */ /* 0x000fe20000000800 */
[----:B------:R-:W-:-:S03]  /*0780*/  PLOP3.LUT P0, PT, PT, PT, PT, 0x8, 0x80 ;  /* 0x000000000080781c */ /* 0x000fc60003f0e170 */
[----:B------:R-:W1:Y:S04]  /*0790*/  LDS R14, [R19+0x4] ;  /* 0x00000400130e7984 */ /* 0x000e680000000800 */
[----:B------:R2:W3:Y:S01]  /*07a0*/  LDS R7, [R10+0x4] ;  /* 0x000004000a077984 */ /* 0x0004e20000000800 */
[----:B0-----:R-:W-:Y:S02]  /*07b0*/  FSETP.GT.AND P2, PT, R15, 0.5, PT ;  /* 0x3f0000000f00780b */ /* 0x001fe40003f44000 */
[----:B-1----:R-:W-:Y:S01]  /*07c0*/  FSETP.GT.AND P1, PT, R14, 0.5, PT ;  /* 0x3f0000000e00780b */ /* 0x002fe20003f24000 */
[----:B------:R-:W-:-:S10]  /*07d0*/  IMAD.MOV.U32 R14, RZ, RZ, 0x1 ;  /* 0x00000001ff0e7424 */ /* 0x000fd400078e00ff */
[----:B--23--:R-:W-:Y:S05]  /*07e0*/  @!P2 BRA `(.L_x_85) ;  /* 0x000000000034a947 */ /* 0x00cfea0003800000 */
[----:B------:R-:W0:Y:S02]  /*07f0*/  LDS R12, [R12+0x8] ;  /* 0x000008000c0c7984 */ /* 0x000e240000000800 */
[----:B0-----:R-:W-:-:S13]  /*0800*/  FSETP.GT.AND P2, PT, R12, 0.5, PT ;  /* 0x3f0000000c00780b */ /* 0x001fda0003f44000 */
[----:B------:R-:W-:Y:S05]  /*0810*/  @!P2 BRA `(.L_x_85) ;  /* 0x000000000028a947 */ /* 0x000fea0003800000 */
[----:B------:R-:W-:Y:S01]  /*0820*/  LDS R14, [R10] ;  /* 0x000000000a0e7984 */ /* 0x000fe20000000800 */
[----:B------:R-:W-:-:S03]  /*0830*/  PLOP3.LUT P0, PT, PT, PT, PT, 0x80, 0x8 ;  /* 0x000000000008781c */ /* 0x000fc60003f0f070 */
[----:B------:R-:W0:Y:S04]  /*0840*/  LDS R17, [R10+0x8] ;  /* 0x000008000a117984 */ /* 0x000e280000000800 */
[----:B------:R-:W-:Y:S04]  /*0850*/  LDS R12, [R13] ;  /* 0x000000000d0c7984 */ /* 0x000fe80000000800 */
[----:B------:R-:W1:Y:S01]  /*0860*/  LDS R15, [R13+0x8] ;  /* 0x000008000d0f7984 */ /* 0x000e620000000800 */
[----:B0-----:R-:W-:-:S04]  /*0870*/  FADD R14, R14, R17 ;  /* 0x000000110e0e7221 */ /* 0x001fc80000000000 */
[----:B------:R-:W-:Y:S01]  /*0880*/  FADD R7, R7, R14 ;  /* 0x0000000e07077221 */ /* 0x000fe20000000000 */
[----:B------:R-:W-:Y:S02]  /*0890*/  HFMA2 R14, -RZ, RZ, 0, 1.78813934326171875e-07 ;  /* 0x00000003ff0e7431 */ /* 0x000fe400000001ff */
[----:B-1----:R-:W-:-:S04]  /*08a0*/  FADD R12, R12, R15 ;  /* 0x0000000f0c0c7221 */ /* 0x002fc80000000000 */
[----:B------:R-:W-:-:S07]  /*08b0*/  FADD R9, R9, R12 ;  /* 0x0000000c09097221 */ /* 0x000fce0000000000 */
.L_x_85:
[----:B------:R-:W-:Y:S05]  /*08c0*/  BSYNC.RECONVERGENT B0 ;  /* 0x0000000000007941 */ /* 0x000fea0003800200 */
.L_x_84:
[----:B------:R-:W-:Y:S04]  /*08d0*/  BSSY.RECONVERGENT B0, `(.L_x_86) ;  /* 0x0000015000007945 */ /* 0x000fe80003800200 */
[----:B------:R-:W-:Y:S05]  /*08e0*/  @!P1 BRA `(.L_x_87) ;  /* 0x0000000000489947 */ /* 0x000fea0003800000 */
[----:B------:R-:W-:-:S06]  /*08f0*/  IMAD R10, R0, 0x8, R19 ;  /* 0x00000008000a7824 */ /* 0x000fcc00078e0213 */
[----:B------:R-:W0:Y:S02]  /*0900*/  LDS R10, [R10+0x14] ;  /* 0x000014000a0a7984 */ /* 0x000e240000000800 */
[----:B0-----:R-:W-:-:S13]  /*0910*/  FSETP.GT.AND P1, PT, R10, 0.5, PT ;  /* 0x3f0000000a00780b */ /* 0x001fda0003f24000 */
[----:B------:R-:W-:Y:S05]  /*0920*/  @!P1 BRA `(.L_x_87) ;  /* 0x0000000000389947 */ /* 0x000fea0003800000 */
[C---:B------:R-:W-:Y:S01]  /*0930*/  LEA R3, R8.reuse, R3, 0x2 ;  /* 0x0000000308037211 */ /* 0x040fe200078e10ff */
[----:B------:R-:W-:Y:S01]  /*0940*/  IMAD R5, R8, 0x4, R6 ;  /* 0x0000000408057824 */ /* 0x000fe200078e0206 */
[----:B------:R-:W-:Y:S02]  /*0950*/  IADD3 R14, PT, PT, R14, 0x2, RZ ;  /* 0x000000020e0e7810 */ /* 0x000fe40007ffe0ff */
[C---:B------:R-:W-:Y:S01]  /*0960*/  LEA R6, R0.reuse, R3, 0x3 ;  /* 0x0000000300067211 */ /* 0x040fe200078e18ff */
[----:B------:R-:W-:Y:S01]  /*0970*/  IMAD R8, R0, 0x8, R5 ;  /* 0x0000000800087824 */ /* 0x000fe200078e0205 */
[----:B------:R-:W-:Y:S04]  /*0980*/  LDS R3, [R3+0x4] ;  /* 0x0000040003037984 */ /* 0x000fe80000000800 */
[----:B------:R-:W-:Y:S04]  /*0990*/  LDS R5, [R5+0x4] ;  /* 0x0000040005057984 */ /* 0x000fe80000000800 */
[----:B------:R-:W0:Y:S04]  /*09a0*/  LDS R0, [R6+0x14] ;  /* 0x0000140006007984 */ /* 0x000e280000000800 */
[----:B------:R-:W1:Y:S01]  /*09b0*/  LDS R4, [R8+0x14] ;  /* 0x0000140008047984 */ /* 0x000e620000000800 */
[----:B0-----:R-:W-:Y:S01]  /*09c0*/  FADD R0, R3, R0 ;  /* 0x0000000003007221 */ /* 0x001fe20000000000 */
[----:B-1----:R-:W-:-:S03]  /*09d0*/  FADD R4, R5, R4 ;  /* 0x0000000405047221 */ /* 0x002fc60000000000 */
[----:B------:R-:W-:Y:S01]  /*09e0*/  FADD R9, R9, R0 ;  /* 0x0000000009097221 */ /* 0x000fe20000000000 */
[----:B------:R-:W-:Y:S01]  /*09f0*/  FADD R7, R7, R4 ;  /* 0x0000000407077221 */ /* 0x000fe20000000000 */
[----:B------:R-:W-:Y:S06]  /*0a00*/  BRA `(.L_x_88) ;  /* 0x0000000000047947 */ /* 0x000fec0003800000 */
.L_x_87:
[----:B------:R-:W-:Y:S05]  /*0a10*/  @!P0 BRA `(.L_x_89) ;  /* 0x0000000000908947 */ /* 0x000fea0003800000 */
.L_x_88:
[----:B------:R-:W-:Y:S05]  /*0a20*/  BSYNC.RECONVERGENT B0 ;  /* 0x0000000000007941 */ /* 0x000fea0003800200 */
.L_x_86:
[----:B------:R-:W-:Y:S01]  /*0a30*/  I2FP.F32.U32 R3, R14 ;  /* 0x0000000e00037245 */ /* 0x000fe20000201000 */
[----:B------:R-:W-:Y:S03]  /*0a40*/  BSSY.RECONVERGENT B0, `(.L_x_90) ;  /* 0x000000d000007945 */ /* 0x000fe60003800200 */
[----:B------:R-:W0:Y:S08]  /*0a50*/  MUFU.RCP R0, R3 ;  /* 0x0000000300007308 */ /* 0x000e300000001000 */
[----:B------:R-:W1:Y:S01]  /*0a60*/  FCHK P0, R9, R3 ;  /* 0x0000000309007302 */ /* 0x000e620000000000 */
[----:B0-----:R-:W-:-:S04]  /*0a70*/  FFMA R5, -R3, R0, 1 ;  /* 0x3f80000003057423 */ /* 0x001fc80000000100 */
[----:B------:R-:W-:-:S04]  /*0a80*/  FFMA R0, R0, R5, R0 ;  /* 0x0000000500007223 */ /* 0x000fc80000000000 */
[----:B------:R-:W-:-:S04]  /*0a90*/  FFMA R4, R0, R9, RZ ;  /* 0x0000000900047223 */ /* 0x000fc800000000ff */
[----:B------:R-:W-:-:S04]  /*0aa0*/  FFMA R5, -R3, R4, R9 ;  /* 0x0000000403057223 */ /* 0x000fc80000000109 */
[----:B------:R-:W-:Y:S01]  /*0ab0*/  FFMA R13, R0, R5, R4 ;  /* 0x00000005000d7223 */ /* 0x000fe20000000004 */
[----:B-1----:R-:W-:Y:S06]  /*0ac0*/  @!P0 BRA `(.L_x_91) ;  /* 0x0000000000108947 */ /* 0x002fec0003800000 */
[----:B------:R-:W-:Y:S01]  /*0ad0*/  IMAD.MOV.U32 R0, RZ, RZ, R9 ;  /* 0x000000ffff007224 */ /* 0x000fe200078e0009 */
[----:B------:R-:W-:-:S07]  /*0ae0*/  MOV R6, 0xb00 ;  /* 0x00000b0000067802 */ /* 0x000fce0000000f00 */
[----:B------:R-:W-:Y:S05]  /*0af0*/  CALL.REL.NOINC `($__internal_2_$__cuda_sm3x_div_rn_noftz_f32_slowpath) ;  /* 0x0000000000807944 */ /* 0x000fea0003c00000 */
[----:B------:R-:W-:-:S07]  /*0b00*/  MOV R13, R0 ;  /* 0x00000000000d7202 */ /* 0x000fce0000000f00 */
.L_x_91:
[----:B------:R-:W-:Y:S05]  /*0b10*/  BSYNC.RECONVERGENT B0 ;  /* 0x0000000000007941 */ /* 0x000fea0003800200 */
.L_x_90:
[----:B------:R-:W0:Y:S01]  /*0b20*/  LDC.64 R4, c[0x0][0x388] ;  /* 0x0000e200ff047b82 */ /* 0x000e220000000a00 */
[----:B------:R-:W1:Y:S01]  /*0b30*/  MUFU.RCP R0, R3 ;  /* 0x0000000300007308 */ /* 0x000e620000001000 */
[----:B------:R-:W-:Y:S07]  /*0b40*/  BSSY.RECONVERGENT B0, `(.L_x_92) ;  /* 0x000000e000007945 */ /* 0x000fee0003800200 */
[----:B------:R-:W2:Y:S01]  /*0b50*/  FCHK P0, R7, R3 ;  /* 0x0000000307007302 */ /* 0x000ea20000000000 */
[----:B-1----:R-:W-:-:S04]  /*0b60*/  FFMA R9, -R3, R0, 1 ;  /* 0x3f80000003097423 */ /* 0x002fc80000000100 */
[----:B------:R-:W-:Y:S01]  /*0b70*/  FFMA R0, R0, R9, R0 ;  /* 0x0000000900007223 */ /* 0x000fe20000000000 */
[----:B0-----:R-:W-:-:S04]  /*0b80*/  IMAD.WIDE R4, R2, 0x4, R4 ;  /* 0x0000000402047825 */ /* 0x001fc800078e0204 */
[----:B------:R-:W-:Y:S01]  /*0b90*/  FFMA R2, R0, R7, RZ ;  /* 0x0000000700027223 */ /* 0x000fe200000000ff */
[----:B------:R0:W-:Y:S03]  /*0ba0*/  STG.E desc[UR6][R4.64], R13 ;  /* 0x0000000d04007986 */ /* 0x0001e6000c101906 */
[----:B------:R-:W-:-:S04]  /*0bb0*/  FFMA R9, -R3, R2, R7 ;  /* 0x0000000203097223 */ /* 0x000fc80000000107 */
[----:B------:R-:W-:Y:S01]  /*0bc0*/  FFMA R9, R0, R9, R2 ;  /* 0x0000000900097223 */ /* 0x000fe20000000002 */
[----:B--2---:R-:W-:Y:S06]  /*0bd0*/  @!P0 BRA `(.L_x_93) ;  /* 0x0000000000108947 */ /* 0x004fec0003800000 */
[----:B------:R-:W-:Y:S01]  /*0be0*/  IMAD.MOV.U32 R0, RZ, RZ, R7 ;  /* 0x000000ffff007224 */ /* 0x000fe200078e0007 */
[----:B------:R-:W-:-:S07]  /*0bf0*/  MOV R6, 0xc10 ;  /* 0x00000c1000067802 */ /* 0x000fce0000000f00 */
[----:B0-----:R-:W-:Y:S05]  /*0c00*/  CALL.REL.NOINC `($__internal_2_$__cuda_sm3x_div_rn_noftz_f32_slowpath) ;  /* 0x00000000003c7944 */ /* 0x001fea0003c00000 */
[----:B------:R-:W-:-:S07]  /*0c10*/  MOV R9, R0 ;  /* 0x0000000000097202 */ /* 0x000fce0000000f00 */
.L_x_93:
[----:B------:R-:W-:Y:S05]  /*0c20*/  BSYNC.RECONVERGENT B0 ;  /* 0x0000000000007941 */ /* 0x000fea0003800200 */
.L_x_92:
[----:B0-----:R-:W-:-:S05]  /*0c30*/  IMAD.WIDE R4, R11, 0x4, R4 ;  /* 0x000000040b047825 */ /* 0x001fca00078e0204 */
[----:B------:R-:W-:Y:S01]  /*0c40*/  STG.E desc[UR6][R4.64], R9 ;  /* 0x0000000904007986 */ /* 0x000fe2000c101906 */
[----:B------:R-:W-:Y:S05]  /*0c50*/  EXIT ;  /* 0x000000000000794d */ /* 0x000fea0003800000 */
.L_x_89:
        /* <DEDUP_REMOVED lines=10> */
        .weak           $__internal_2_$__cuda_sm3x_div_rn_noftz_f32_slowpath
        .type           $__internal_2_$__cuda_sm3x_div_rn_noftz_f32_slowpath,@function
        .size           $__internal_2_$__cuda_sm3x_div_rn_noftz_f32_slowpath,(.L_x_113 - $__internal_2_$__cuda_sm3x_div_rn_noftz_f32_slowpath)
$__internal_2_$__cuda_sm3x_div_rn_noftz_f32_slowpath:
        /* <DEDUP_REMOVED lines=10> */
[----:B------:R-:W-:Y:S01]  /*0da0*/  @!P0 MOV R8, RZ ;  /* 0x000000ff00088202 */ /* 0x000fe20000000f00 */
        /* <DEDUP_REMOVED lines=19> */
[----:B------:R-:W-:Y:S01]  /*0ee0*/  @P0 IMAD.MOV.U32 R8, RZ, RZ, RZ ;  /* 0x000000ffff080224 */ /* 0x000fe200078e00ff */
[----:B------:R-:W-:Y:S01]  /*0ef0*/  @!P0 MOV R8, 0xffffffc0 ;  /* 0xffffffc000088802 */ /* 0x000fe20000000f00 */
[----:B------:R-:W-:Y:S01]  /*0f00*/  @!P0 FFMA R0, R0, 1.84467440737095516160e+19, RZ ;  /* 0x5f80000000008823 */ /* 0x000fe200000000ff */
[----:B------:R-:W-:-:S03]  /*0f10*/  @!P1 FFMA R13, R3, 1.84467440737095516160e+19, RZ ;  /* 0x5f800000030d9823 */ /* 0x000fc600000000ff */
[----:B------:R-:W-:-:S07]  /*0f20*/  @!P1 VIADD R8, R8, 0x40 ;  /* 0x0000004008089836 */ /* 0x000fce0000000000 */
.L_x_95:
[----:B------:R-:W-:Y:S01]  /*0f30*/  LEA R10, R9, 0xc0800000, 0x17 ;  /* 0xc0800000090a7811 */ /* 0x000fe200078eb8ff */
[----:B------:R-:W-:Y:S03]  /*0f40*/  BSSY.RECONVERGENT B2, `(.L_x_100) ;  /* 0x0000036000027945 */ /* 0x000fe60003800200 */
[----:B------:R-:W-:Y:S01]  /*0f50*/  IADD3 R13, PT, PT, -R10, R13, RZ ;  /* 0x0000000d0a0d7210 */ /* 0x000fe20007ffe1ff */
[----:B------:R-:W-:-:S03]  /*0f60*/  VIADD R10, R14, 0xffffff81 ;  /* 0xffffff810e0a7836 */ /* 0x000fc60000000000 */
[----:B------:R0:W1:Y:S01]  /*0f70*/  MUFU.RCP R12, R13 ;  /* 0x0000000d000c7308 */ /* 0x0000620000001000 */
[----:B------:R-:W-:Y:S01]  /*0f80*/  FADD.FTZ R15, -R13, -RZ ;  /* 0x800000ff0d0f7221 */ /* 0x000fe20000010100 */
[C---:B------:R-:W-:Y:S01]  /*0f90*/  IMAD R0, R10.reuse, -0x800000, R0 ;  /* 0xff8000000a007824 */ /* 0x040fe200078e0200 */
[----:B0-----:R-:W-:-:S04]  /*0fa0*/  IADD3 R13, PT, PT, R10, 0x7f, -R9 ;  /* 0x0000007f0a0d7810 */ /* 0x001fc80007ffe809 */
[----:B------:R-:W-:Y:S01]  /*0fb0*/  IADD3 R13, PT, PT, R13, R8, RZ ;  /* 0x000000080d0d7210 */ /* 0x000fe20007ffe0ff */
        /* <DEDUP_REMOVED lines=8> */
[----:B------:R-:W-:-:S05]  /*1040*/  LOP3.LUT R9, R9, 0xff, RZ, 0xc0, !PT ;  /* 0x000000ff09097812 */ /* 0x000fca00078ec0ff */
[----:B------:R-:W-:-:S05]  /*1050*/  IMAD.IADD R14, R9, 0x1, R13 ;  /* 0x00000001090e7824 */ /* 0x000fca00078e020d */
[----:B------:R-:W-:-:S04]  /*1060*/  IADD3 R8, PT, PT, R14, -0x1, RZ ;  /* 0xffffffff0e087810 */ /* 0x000fc80007ffe0ff */
        /* <DEDUP_REMOVED lines=31> */
.L_x_102:
[----:B------:R-:W-:-:S04]  /*1260*/  LOP3.LUT R0, R0, 0x80000000, RZ, 0xc0, !PT ;  /* 0x8000000000007812 */ /* 0x000fc800078ec0ff */
[----:B------:R-:W-:Y:S01]  /*1270*/  LOP3.LUT R0, R0, 0x7f800000, RZ, 0xfc, !PT ;  /* 0x7f80000000007812 */ /* 0x000fe200078efcff */
[----:B------:R-:W-:Y:S06]  /*1280*/  BRA `(.L_x_103) ;  /* 0x0000000000047947 */ /* 0x000fec0003800000 */
.L_x_101:
[----:B------:R-:W-:-:S07]  /*1290*/  LEA R0, R13, R0, 0x17 ;  /* 0x000000000d007211 */ /* 0x000fce00078eb8ff */
.L_x_103:
[----:B------:R-:W-:Y:S05]  /*12a0*/  BSYNC.RECONVERGENT B2 ;  /* 0x0000000000027941 */ /* 0x000fea0003800200 */
.L_x_100:
[----:B------:R-:W-:Y:S05]  /*12b0*/  BRA `(.L_x_104) ;  /* 0x0000000000207947 */ /* 0x000fea0003800000 */
.L_x_99:
[----:B------:R-:W-:-:S04]  /*12c0*/  LOP3.LUT R0, R13, 0x80000000, R0, 0x48, !PT ;  /* 0x800000000d007812 */ /* 0x000fc800078e4800 */
[----:B------:R-:W-:Y:S01]  /*12d0*/  LOP3.LUT R0, R0, 0x7f800000, RZ, 0xfc, !PT ;  /* 0x7f80000000007812 */ /* 0x000fe200078efcff */
[----:B------:R-:W-:Y:S06]  /*12e0*/  BRA `(.L_x_104) ;  /* 0x0000000000147947 */ /* 0x000fec0003800000 */
.L_x_98:
[----:B------:R-:W-:Y:S01]  /*12f0*/  LOP3.LUT R0, R13, 0x80000000, R0, 0x48, !PT ;  /* 0x800000000d007812 */ /* 0x000fe200078e4800 */
[----:B------:R-:W-:Y:S06]  /*1300*/  BRA `(.L_x_104) ;  /* 0x00000000000c7947 */ /* 0x000fec0003800000 */
.L_x_97:
[----:B------:R-:W0:Y:S01]  /*1310*/  MUFU.RSQ R0, -QNAN ;  /* 0xffc0000000007908 */ /* 0x000e220000001400 */
[----:B------:R-:W-:Y:S05]  /*1320*/  BRA `(.L_x_104) ;  /* 0x0000000000047947 */ /* 0x000fea0003800000 */
.L_x_96:
[----:B------:R-:W-:-:S07]  /*1330*/  FADD.FTZ R0, R0, R3 ;  /* 0x0000000300007221 */ /* 0x000fce0000010000 */
.L_x_104:
[----:B------:R-:W-:Y:S05]  /*1340*/  BSYNC.RECONVERGENT B1 ;  /* 0x0000000000017941 */ /* 0x000fea0003800200 */
.L_x_94:
[----:B------:R-:W-:Y:S02]  /*1350*/  HFMA2 R9, -RZ, RZ, 0, 0 ;  /* 0x00000000ff097431 */ /* 0x000fe400000001ff */
[----:B------:R-:W-:-:S04]  /*1360*/  IMAD.MOV.U32 R8, RZ, RZ, R6 ;  /* 0x000000ffff087224 */ /* 0x000fc800078e0006 */
[----:B0-----:R-:W-:Y:S05]  /*1370*/  RET.REL.NODEC R8 `(smooth_grid_points_optimized) ;  /* 0xffffffec08207950 */ /* 0x001fea0003c3ffff */
.L_x_105:
        /* <DEDUP_REMOVED lines=16> */
.L_x_113:


//--------------------- .text.remove_outliers_optimized --------------------------
	.section	.text.remove_outliers_optimized,"ax",@progbits
	.align	128
        .global         remove_outliers_optimized
        .type           remove_outliers_optimized,@function
        .size           remove_outliers_optimized,(.L_x_114 - remove_outliers_optimized)
        .other          remove_outliers_optimized,@"STO_CUDA_ENTRY STV_DEFAULT"
remove_outliers_optimized:
.text.remove_outliers_optimized:
        /* <DEDUP_REMOVED lines=19> */
[----:B------:R-:W-:-:S05]  /*0130*/  IMAD.WIDE R12, R11, 0x4, R8 ;  /* 0x000000040b0c7825 */ /* 0x000fca00078e0208 */
[----:B-1----:R-:W2:Y:S02]  /*0140*/  LDG.E R2, desc[UR4][R12.64] ;  /* 0x000000040c027981 */ /* 0x002ea4000c1e1900 */
[----:B--2---:R-:W-:-:S13]  /*0150*/  FSETP.GEU.AND P0, PT, R2, 0.5, PT ;  /* 0x3f0000000200780b */ /* 0x004fda0003f0e000 */
[----:B------:R-:W-:Y:S05]  /*0160*/  @!P0 EXIT ;  /* 0x000000000000894d */ /* 0x000fea0003800000 */
[----:B------:R-:W2:Y:S04]  /*0170*/  LDG.E R8, desc[UR4][R8.64] ;  /* 0x0000000408087981 */ /* 0x000ea8000c1e1900 */
[----:B------:R-:W3:Y:S01]  /*0180*/  LDG.E R6, desc[UR4][R6.64] ;  /* 0x0000000406067981 */ /* 0x000ee2000c1e1900 */
[----:B--2---:R-:W0:Y:S08]  /*0190*/  F2I.FLOOR.NTZ R2, R8 ;  /* 0x0000000800027305 */ /* 0x004e300000207100 */
[----:B---3--:R-:W1:Y:S01]  /*01a0*/  F2I.FLOOR.NTZ R15, R6 ;  /* 0x00000006000f7305 */ /* 0x008e620000207100 */
[----:B0-----:R-:W-:-:S04]  /*01b0*/  ISETP.GE.AND P0, PT, R2, R5, PT ;  /* 0x000000050200720c */ /* 0x001fc80003f06270 */
[----:B------:R-:W-:Y:S02]  /*01c0*/  ISETP.LT.OR P0, PT, R2, RZ, P0 ;  /* 0x000000ff0200720c */ /* 0x000fe40000701670 */
[----:B-1----:R-:W-:-:S04]  /*01d0*/  ISETP.GE.AND P1, PT, R15, R4, PT ;  /* 0x000000040f00720c */ /* 0x002fc80003f26270 */
[----:B------:R-:W-:-:S04]  /*01e0*/  ISETP.LT.OR P1, PT, R15, RZ, P1 ;  /* 0x000000ff0f00720c */ /* 0x000fc80000f21670 */
[----:B------:R-:W-:-:S13]  /*01f0*/  PLOP3.LUT P0, PT, P1, P0, PT, 0xf8, 0x8f ;  /* 0x00000000008f781c */ /* 0x000fda0000f01f70 */
[----:B------:R0:W-:Y:S01]  /*0200*/  @P0 STG.E desc[UR4][R12.64], RZ ;  /* 0x000000ff0c000986 */ /* 0x0001e2000c101904 */
[----:B------:R-:W-:Y:S05]  /*0210*/  @P0 EXIT ;  /* 0x000000000000094d */ /* 0x000fea0003800000 */
[----:B------:R-:W1:Y:S01]  /*0220*/  LDC.64 R6, c[0x0][0x388] ;  /* 0x0000e200ff067b82 */ /* 0x000e620000000a00 */
[----:B------:R-:W-:-:S05]  /*0230*/  IMAD R2, R2, R4, R15 ;  /* 0x0000000402027224 */ /* 0x000fca00078e020f */
[----:B------:R-:W-:-:S05]  /*0240*/  LEA R5, R11, R2, 0x1 ;  /* 0x000000020b057211 */ /* 0x000fca00078e08ff */
[----:B-1----:R-:W-:-:S06]  /*0250*/  IMAD.WIDE R4, R5, 0x4, R6 ;  /* 0x0000000405047825 */ /* 0x002fcc00078e0206 */
[----:B------:R-:W2:Y:S02]  /*0260*/  LDG.E R4, desc[UR4][R4.64] ;  /* 0x0000000404047981 */ /* 0x000ea4000c1e1900 */
[----:B--2---:R-:W-:-:S13]  /*0270*/  FSETP.GEU.AND P0, PT, R4, 0.5, PT ;  /* 0x3f0000000400780b */ /* 0x004fda0003f0e000 */
[----:B------:R1:W-:Y:S01]  /*0280*/  @!P0 STG.E desc[UR4][R12.64], RZ ;  /* 0x000000ff0c008986 */ /* 0x0003e2000c101904 */
[----:B------:R-:W-:Y:S05]  /*0290*/  @!P0 EXIT ;  /* 0x000000000000894d */ /* 0x000fea0003800000 */
[----:B------:R-:W-:-:S04]  /*02a0*/  IMAD.WIDE R4, R2, 0x4, R6 ;  /* 0x0000000402047825 */ /* 0x000fc800078e0206 */
[----:B------:R-:W-:Y:S02]  /*02b0*/  IMAD.WIDE R6, R11, 0x4, R4 ;  /* 0x000000040b067825 */ /* 0x000fe400078e0204 */
[----:B------:R-:W2:Y:S04]  /*02c0*/  LDG.E R4, desc[UR4][R4.64] ;  /* 0x0000000404047981 */ /* 0x000ea8000c1e1900 */
[----:B------:R-:W3:Y:S01]  /*02d0*/  LDG.E R6, desc[UR4][R6.64] ;  /* 0x0000000406067981 */ /* 0x000ee2000c1e1900 */
[----:B------:R-:W-:Y:S02]  /*02e0*/  I2FP.F32.U32 R9, R0 ;  /* 0x0000000000097245 */ /* 0x000fe40000201000 */
[----:B------:R-:W-:Y:S01]  /*02f0*/  I2FP.F32.S32 R3, R3 ;  /* 0x0000000300037245 */ /* 0x000fe20000201400 */
[----:B------:R-:W-:Y:S04]  /*0300*/  BSSY.RECONVERGENT B0, `(.L_x_106) ;  /* 0x0000010000007945 */ /* 0x000fe80003800200 */
[----:B--2---:R-:W-:Y:S01]  /*0310*/  FADD R3, R4, -R3 ;  /* 0x8000000304037221 */ /* 0x004fe20000000000 */
[----:B---3--:R-:W-:-:S04]  /*0320*/  FADD R9, R6, -R9 ;  /* 0x8000000906097221 */ /* 0x008fc80000000000 */
[----:B------:R-:W-:-:S04]  /*0330*/  FMUL R0, R9, R9 ;  /* 0x0000000909007220 */ /* 0x000fc80000400000 */
[----:B------:R-:W-:-:S05]  /*0340*/  FFMA R0, R3, R3, R0 ;  /* 0x0000000303007223 */ /* 0x000fca0000000000 */
[----:B------:R-:W-:Y:S01]  /*0350*/  IADD3 R2, PT, PT, R0, -0xd000000, RZ ;  /* 0xf300000000027810 */ /* 0x000fe20007ffe0ff */
[----:B------:R2:W3:Y:S03]  /*0360*/  MUFU.RSQ R3, R0 ;  /* 0x0000000000037308 */ /* 0x0004e60000001400 */
[----:B------:R-:W-:-:S13]  /*0370*/  ISETP.GT.U32.AND P0, PT, R2, 0x727fffff, PT ;  /* 0x727fffff0200780c */ /* 0x000fda0003f04070 */
[----:B--2---:R-:W-:Y:S05]  /*0380*/  @!P0 BRA `(.L_x_107) ;  /* 0x00000000000c8947 */ /* 0x004fea0003800000 */
[----:B------:R-:W-:-:S07]  /*0390*/  MOV R7, 0x3b0 ;  /* 0x000003b000077802 */ /* 0x000fce0000000f00 */
[----:B01-3--:R-:W-:Y:S05]  /*03a0*/  CALL.REL.NOINC `($__internal_3_$__cuda_sm20_sqrt_rn_f32_slowpath) ;  /* 0x00000000002c7944 */ /* 0x00bfea0003c00000 */
[----:B------:R-:W-:Y:S05]  /*03b0*/  BRA `(.L_x_108) ;  /* 0x0000000000107947 */ /* 0x000fea0003800000 */
.L_x_107:
[----:B---3--:R-:W-:Y:S01]  /*03c0*/  FMUL.FTZ R5, R0, R3 ;  /* 0x0000000300057220 */ /* 0x008fe20000410000 */
[----:B------:R-:W-:-:S03]  /*03d0*/  FMUL.FTZ R3, R3, 0.5 ;  /* 0x3f00000003037820 */ /* 0x000fc60000410000 */
[----:B------:R-:W-:-:S04]  /*03e0*/  FFMA R0, -R5, R5, R0 ;  /* 0x0000000505007223 */ /* 0x000fc80000000100 */
[----:B------:R-:W-:-:S07]  /*03f0*/  FFMA R0, R0, R3, R5 ;  /* 0x0000000300007223 */ /* 0x000fce0000000005 */
.L_x_108:
[----:B------:R-:W-:Y:S05]  /*0400*/  BSYNC.RECONVERGENT B0 ;  /* 0x0000000000007941 */ /* 0x000fea0003800200 */
.L_x_106:
[----:B------:R-:W2:Y:S02]  /*0410*/  LDCU UR6, c[0x0][0x398] ;  /* 0x00007300ff0677ac */ /* 0x000ea40008000800 */
[----:B--2---:R-:W-:-:S13]  /*0420*/  FSETP.GT.AND P0, PT, R0, UR6, PT ;  /* 0x0000000600007c0b */ /* 0x004fda000bf04000 */
[----:B------:R-:W-:Y:S05]  /*0430*/  @!P0 EXIT ;  /* 0x000000000000894d */ /* 0x000fea0003800000 */
[----:B------:R-:W-:Y:S01]  /*0440*/  STG.E desc[UR4][R12.64], RZ ;  /* 0x000000ff0c007986 */ /* 0x000fe2000c101904 */
[----:B------:R-:W-:Y:S05]  /*0450*/  EXIT ;  /* 0x000000000000794d */ /* 0x000fea0003800000 */
        .weak           $__internal_3_$__cuda_sm20_sqrt_rn_f32_slowpath
        .type           $__internal_3_$__cuda_sm20_sqrt_rn_f32_slowpath,@function
        .size           $__internal_3_$__cuda_sm20_sqrt_rn_f32_slowpath,(.L_x_114 - $__internal_3_$__cuda_sm20_sqrt_rn_f32_slowpath)
$__internal_3_$__cuda_sm20_sqrt_rn_f32_slowpath:
[----:B------:R-:W-:-:S13]  /*0460*/  LOP3.LUT P0, RZ, R0, 0x7fffffff, RZ, 0xc0, !PT ;  /* 0x7fffffff00ff7812 */ /* 0x000fda000780c0ff */
[----:B------:R-:W-:Y:S01]  /*0470*/  @!P0 MOV R2, R0 ;  /* 0x0000000000028202 */ /* 0x000fe20000000f00 */
[----:B------:R-:W-:Y:S06]  /*0480*/  @!P0 BRA `(.L_x_109) ;  /* 0x0000000000408947 */ /* 0x000fec0003800000 */
[----:B------:R-:W-:-:S13]  /*0490*/  FSETP.GEU.FTZ.AND P0, PT, R0, RZ, PT ;  /* 0x000000ff0000720b */ /* 0x000fda0003f1e000 */
[----:B------:R-:W-:Y:S01]  /*04a0*/  @!P0 MOV R2, 0x7fffffff ;  /* 0x7fffffff00028802 */ /* 0x000fe20000000f00 */
[----:B------:R-:W-:Y:S06]  /*04b0*/  @!P0 BRA `(.L_x_109) ;  /* 0x0000000000348947 */ /* 0x000fec0003800000 */
[----:B------:R-:W-:-:S13]  /*04c0*/  FSETP.GTU.FTZ.AND P0, PT, |R0|, +INF , PT ;  /* 0x7f8000000000780b */ /* 0x000fda0003f1c200 */
[----:B------:R-:W-:Y:S01]  /*04d0*/  @P0 FADD.FTZ R2, R0, 1 ;  /* 0x3f80000000020421 */ /* 0x000fe20000010000 */
[----:B------:R-:W-:Y:S06]  /*04e0*/  @P0 BRA `(.L_x_109) ;  /* 0x0000000000280947 */ /* 0x000fec0003800000 */
[----:B------:R-:W-:-:S13]  /*04f0*/  FSETP.NEU.FTZ.AND P0, PT, |R0|, +INF , PT ;  /* 0x7f8000000000780b */ /* 0x000fda0003f1d200 */
[----:B------:R-:W-:-:S04]  /*0500*/  @P0 FFMA R3, R0, 1.84467440737095516160e+19, RZ ;  /* 0x5f80000000030823 */ /* 0x000fc800000000ff */
[----:B------:R-:W0:Y:S02]  /*0510*/  @P0 MUFU.RSQ R2, R3 ;  /* 0x0000000300020308 */ /* 0x000e240000001400 */
[----:B0-----:R-:W-:Y:S01]  /*0520*/  @P0 FMUL.FTZ R4, R3, R2 ;  /* 0x0000000203040220 */ /* 0x001fe20000410000 */
[----:B------:R-:W-:Y:S01]  /*0530*/  @P0 FMUL.FTZ R6, R2, 0.5 ;  /* 0x3f00000002060820 */ /* 0x000fe20000410000 */
[----:B------:R-:W-:Y:S02]  /*0540*/  @!P0 MOV R2, R0 ;  /* 0x0000000000028202 */ /* 0x000fe40000000f00 */
[----:B------:R-:W-:-:S04]  /*0550*/  @P0 FADD.FTZ R5, -R4, -RZ ;  /* 0x800000ff04050221 */ /* 0x000fc80000010100 */
[----:B------:R-:W-:-:S04]  /*0560*/  @P0 FFMA R5, R4, R5, R3 ;  /* 0x0000000504050223 */ /* 0x000fc80000000003 */
[----:B------:R-:W-:-:S04]  /*0570*/  @P0 FFMA R5, R5, R6, R4 ;  /* 0x0000000605050223 */ /* 0x000fc80000000004 */
[----:B------:R-:W-:-:S07]  /*0580*/  @P0 FMUL.FTZ R2, R5, 2.3283064365386962891e-10 ;  /* 0x2f80000005020820 */ /* 0x000fce0000410000 */
.L_x_109:
[----:B------:R-:W-:Y:S01]  /*0590*/  HFMA2 R3, -RZ, RZ, 0, 0 ;  /* 0x00000000ff037431 */ /* 0x000fe200000001ff */
[----:B------:R-:W-:Y:S02]  /*05a0*/  MOV R0, R2 ;  /* 0x0000000200007202 */ /* 0x000fe40000000f00 */
[----:B------:R-:W-:-:S04]  /*05b0*/  MOV R2, R7 ;  /* 0x0000000700027202 */ /* 0x000fc80000000f00 */
[----:B------:R-:W-:Y:S05]  /*05c0*/  RET.REL.NODEC R2 `(remove_outliers_optimized) ;  /* 0xfffffff8028c7950 */ /* 0x000fea0003c3ffff */
.L_x_110:
        /* <DEDUP_REMOVED lines=11> */
.L_x_114:


//--------------------- .nv.shared.warp_photo_optimized --------------------------
	.section	.nv.shared.warp_photo_optimized,"aw",@nobits
	.sectionflags	@""
	.align	16
	.zero		1024


//--------------------- .nv.shared.reserved.0     --------------------------
	.section	.nv.shared.reserved.0,"aw",@nobits
	.weak		__nv_reservedSMEM_offset_0_alias
	.size		__nv_reservedSMEM_offset_0_alias, 0, 64
	.other		__nv_reservedSMEM_offset_0_alias,@"STO_CUDA_RESERVED_SHARED STV_DEFAULT"
__nv_reservedSMEM_offset_0_alias:
	.zero		0
	.zero		64


//--------------------- .nv.shared.gaussian_blur_optimized --------------------------
	.section	.nv.shared.gaussian_blur_optimized,"aw",@nobits
	.sectionflags	@""
	.align	16
	.zero		1024


//--------------------- .nv.shared.batch_transform_coalesced --------------------------
	.section	.nv.shared.batch_transform_coalesced,"aw",@nobits
	.sectionflags	@""
	.align	16
	.zero		1024


//--------------------- .nv.shared.warp_photo_bilinear --------------------------
	.section	.nv.shared.warp_photo_bilinear,"aw",@nobits
	.sectionflags	@""
	.align	16
	.zero		1024


//--------------------- .nv.shared.warp_photo     --------------------------
	.section	.nv.shared.warp_photo,"aw",@nobits
	.sectionflags	@""
	.align	16
	.zero		1024


//--------------------- .nv.shared.match_features_tiled --------------------------
	.section	.nv.shared.match_features_tiled,"aw",@nobits
	.sectionflags	@""
	.align	16
	.zero		1024


//--------------------- .nv.shared.smooth_grid_points_optimized --------------------------
	.section	.nv.shared.smooth_grid_points_optimized,"aw",@nobits
	.sectionflags	@""
	.align	16
	.zero		1024


//--------------------- .nv.shared.remove_outliers_optimized --------------------------
	.section	.nv.shared.remove_outliers_optimized,"aw",@nobits
	.sectionflags	@""
	.align	16
	.zero		1024


//--------------------- .nv.constant0.warp_photo_optimized --------------------------
	.section	.nv.constant0.warp_photo_optimized,"a",@progbits
	.sectionflags	@""
	.align	4
.nv.constant0.warp_photo_optimized:
	.zero		928


//--------------------- .nv.constant0.gaussian_blur_optimized --------------------------
	.section	.nv.constant0.gaussian_blur_optimized,"a",@progbits
	.sectionflags	@""
	.align	4
.nv.constant0.gaussian_blur_optimized:
	.zero		924


//--------------------- .nv.constant0.batch_transform_coalesced --------------------------
	.section	.nv.constant0.batch_transform_coalesced,"a",@progbits
	.sectionflags	@""
	.align	4
.nv.constant0.batch_transform_coalesced:
	.zero		928


//--------------------- .nv.constant0.warp_photo_bilinear --------------------------
	.section	.nv.constant0.warp_photo_bilinear,"a",@progbits
	.sectionflags	@""
	.align	4
.nv.constant0.warp_photo_bilinear:
	.zero		928


//--------------------- .nv.constant0.warp_photo  --------------------------
	.section	.nv.constant0.warp_photo,"a",@progbits
	.sectionflags	@""
	.align	4
.nv.constant0.warp_photo:
	.zero		928


//--------------------- .nv.constant0.match_features_tiled --------------------------
	.section	.nv.constant0.match_features_tiled,"a",@progbits
	.sectionflags	@""
	.align	4
.nv.constant0.match_features_tiled:
	.zero		940


//--------------------- .nv.constant0.smooth_grid_points_optimized --------------------------
	.section	.nv.constant0.smooth_grid_points_optimized,"a",@progbits
	.sectionflags	@""
	.align	4
.nv.constant0.smooth_grid_points_optimized:
	.zero		920


//--------------------- .nv.constant0.remove_outliers_optimized --------------------------
	.section	.nv.constant0.remove_outliers_optimized,"a",@progbits
	.sectionflags	@""
	.align	4
.nv.constant0.remove_outliers_optimized:
	.zero		924


//--------------------- SYMBOLS --------------------------

	.type		.nv.reservedSmem.offset0,@object
	.size		.nv.reservedSmem.offset0,0x4
	.type		.nv.reservedSmem.cap,@object
	.size		.nv.reservedSmem.cap,0x4
